	.target	sm_100a

	.elftype	@"ET_EXEC"


//--------------------- .note.nv.tkinfo           --------------------------
	.section	.note.nv.tkinfo,"",@"SHT_NOTE"
	.sectionflags	@"SHF_NOTE_NV_TKINFO"
	.tkinfo
        /*0018*/ 	.word	0x00000002
        /*0030*/ 	.string	""
        /*0030*/ 	.string	"ptxas"
        /*0030*/ 	.string	"Cuda compilation tools, release 13.0, V13.0.88"
        /*0030*/ 	.string	"Build cuda_13.0.r13.0/compiler.36424714_0"
        /*0030*/ 	.string	"-arch sm_100a -m 64 "



//--------------------- .note.nv.cuinfo           --------------------------
	.section	.note.nv.cuinfo,"",@"SHT_NOTE"
	.sectionflags	@"SHF_NOTE_NV_CUINFO"
        /*0018*/ 	.short	0x0002
        /*001a*/ 	.short	0x0064
        /*001c*/ 	.short	0x0082
	.zero		2


//--------------------- .nv.info                  --------------------------
	.section	.nv.info,"",@"SHT_CUDA_INFO"
	.align	4


	//----- nvinfo : EIATTR_REGCOUNT
	.align		4
        /*0000*/ 	.byte	0x04, 0x2f
        /*0002*/ 	.short	(.L_19 - .L_18)
	.align		4
.L_18:
        /*0004*/ 	.word	index@(_ZN7cutlass13device_kernelINS_4gemm6kernel13GemmUniversalIN4cute5tupleIJiiiiEEENS1_10collective13CollectiveMmaINS1_35MainloopSm100TmaUmmaWarpSpecializedILi4ELi2ELi4ENS5_IJNS4_1CILi2EEESB_NSA_ILi1EEEEEEEENS5_IJNSA_ILi64EEESF_SF_EEENS_6half_tENS5_IJlSC_lEEESH_SI_NS4_8TiledMMAINS4_8MMA_AtomIJNS4_20SM100_MMA_F16BF16_SSISH_SH_fLi64ELi64ELNS4_4UMMA5MajorE0ELSN_0ELNSM_7ScaleInE0ELSO_0EEEEEENS4_6LayoutINS5_IJSC_SC_SC_EEENS5_IJNSA_ILi0EEEST_ST_EEEEENS5_IJNS4_10UnderscoreESW_SW_EEEEENS4_23SM90_TMA_LOAD_MULTICASTENS4_14ComposedLayoutINS4_7SwizzleILi3ELi4ELi3EEENS4_18smem_ptr_flag_bitsILi16EEENSR_INS5_IJNSA_ILi8EEESF_EEENS5_IJSF_SC_EEEEEEEvNS4_8identityESZ_S19_vS1A_EENS_8epilogue10collective18CollectiveEpilogueINS1C_23Sm100TmaWarpSpecializedILi3ELi2ELi16ELb1ELb0EEEJSG_NS5_IJNSR_ISF_SC_EENSR_INSA_ILi32EEESC_EEEEESH_SI_SH_SI_NS1C_6fusion15FusionCallbacksIS1G_NS1L_17LinearCombinationISH_fSH_fLNS_15FloatRoundStyleE2EEESG_S1K_JEEENS4_5SM1004TMEM4LOAD26SM100_TMEM_LOAD_16dp256b4xENS4_13SM90_TMA_LOADENS10_INS11_ILi2ELi4ELi3EEES14_NSR_INS5_IJS15_S1I_EEENS5_IJS1I_SC_EEEEEEENS4_17SM75_U32x4_LDSM_NENS4_14SM90_TMA_STOREES20_NS4_17SM90_U32x4_STSM_NENS4_39AutoVectorizingCopyWithAssumedAlignmentILi128EEEEEEvvEEEEvNT_6ParamsE)
        /*0008*/ 	.word	0x00000045


	//----- nvinfo : EIATTR_FRAME_SIZE
	.align		4
.L_19:
        /*000c*/ 	.byte	0x04, 0x11
        /*000e*/ 	.short	(.L_21 - .L_20)
	.align		4
.L_20:
        /*0010*/ 	.word	index@($__internal_2_$__cuda_sm10x_tcgen05_guardrail_trap_unallocated_columns_being_dealloced)
        /*0014*/ 	.word	0x00000000


	//----- nvinfo : EIATTR_FRAME_SIZE
	.align		4
.L_21:
        /*0018*/ 	.byte	0x04, 0x11
        /*001a*/ 	.short	(.L_23 - .L_22)
	.align		4
.L_22:
        /*001c*/ 	.word	index@($__internal_1_$__cuda_sm10x_tcgen05_guardrail_trap_phase_invalid_during_alloc)
        /*0020*/ 	.word	0x00000000


	//----- nvinfo : EIATTR_FRAME_SIZE
	.align		4
.L_23:
        /*0024*/ 	.byte	0x04, 0x11
        /*0026*/ 	.short	(.L_25 - .L_24)
	.align		4
.L_24:
        /*0028*/ 	.word	index@($__internal_0_$__cuda_sm10x_tcgen05_guardrail_trap_col_being_dealloced_not_returned_by_alloc)
        /*002c*/ 	.word	0x00000000


	//----- nvinfo : EIATTR_FRAME_SIZE
	.align		4
.L_25:
        /*0030*/ 	.byte	0x04, 0x11
        /*0032*/ 	.short	(.L_27 - .L_26)
	.align		4
.L_26:
        /*0034*/ 	.word	index@(_ZN7cutlass13device_kernelINS_4gemm6kernel13GemmUniversalIN4cute5tupleIJiiiiEEENS1_10collective13CollectiveMmaINS1_35MainloopSm100TmaUmmaWarpSpecializedILi4ELi2ELi4ENS5_IJNS4_1CILi2EEESB_NSA_ILi1EEEEEEEENS5_IJNSA_ILi64EEESF_SF_EEENS_6half_tENS5_IJlSC_lEEESH_SI_NS4_8TiledMMAINS4_8MMA_AtomIJNS4_20SM100_MMA_F16BF16_SSISH_SH_fLi64ELi64ELNS4_4UMMA5MajorE0ELSN_0ELNSM_7ScaleInE0ELSO_0EEEEEENS4_6LayoutINS5_IJSC_SC_SC_EEENS5_IJNSA_ILi0EEEST_ST_EEEEENS5_IJNS4_10UnderscoreESW_SW_EEEEENS4_23SM90_TMA_LOAD_MULTICASTENS4_14ComposedLayoutINS4_7SwizzleILi3ELi4ELi3EEENS4_18smem_ptr_flag_bitsILi16EEENSR_INS5_IJNSA_ILi8EEESF_EEENS5_IJSF_SC_EEEEEEEvNS4_8identityESZ_S19_vS1A_EENS_8epilogue10collective18CollectiveEpilogueINS1C_23Sm100TmaWarpSpecializedILi3ELi2ELi16ELb1ELb0EEEJSG_NS5_IJNSR_ISF_SC_EENSR_INSA_ILi32EEESC_EEEEESH_SI_SH_SI_NS1C_6fusion15FusionCallbacksIS1G_NS1L_17LinearCombinationISH_fSH_fLNS_15FloatRoundStyleE2EEESG_S1K_JEEENS4_5SM1004TMEM4LOAD26SM100_TMEM_LOAD_16dp256b4xENS4_13SM90_TMA_LOADENS10_INS11_ILi2ELi4ELi3EEES14_NSR_INS5_IJS15_S1I_EEENS5_IJS1I_SC_EEEEEEENS4_17SM75_U32x4_LDSM_NENS4_14SM90_TMA_STOREES20_NS4_17SM90_U32x4_STSM_NENS4_39AutoVectorizingCopyWithAssumedAlignmentILi128EEEEEEvvEEEEvNT_6ParamsE)
        /*0038*/ 	.word	0x00000000


	//----- nvinfo : EIATTR_MIN_STACK_SIZE
	.align		4
.L_27:
        /*003c*/ 	.byte	0x04, 0x12
        /*003e*/ 	.short	(.L_29 - .L_28)
	.align		4
.L_28:
        /*0040*/ 	.word	index@(_ZN7cutlass13device_kernelINS_4gemm6kernel13GemmUniversalIN4cute5tupleIJiiiiEEENS1_10collective13CollectiveMmaINS1_35MainloopSm100TmaUmmaWarpSpecializedILi4ELi2ELi4ENS5_IJNS4_1CILi2EEESB_NSA_ILi1EEEEEEEENS5_IJNSA_ILi64EEESF_SF_EEENS_6half_tENS5_IJlSC_lEEESH_SI_NS4_8TiledMMAINS4_8MMA_AtomIJNS4_20SM100_MMA_F16BF16_SSISH_SH_fLi64ELi64ELNS4_4UMMA5MajorE0ELSN_0ELNSM_7ScaleInE0ELSO_0EEEEEENS4_6LayoutINS5_IJSC_SC_SC_EEENS5_IJNSA_ILi0EEEST_ST_EEEEENS5_IJNS4_10UnderscoreESW_SW_EEEEENS4_23SM90_TMA_LOAD_MULTICASTENS4_14ComposedLayoutINS4_7SwizzleILi3ELi4ELi3EEENS4_18smem_ptr_flag_bitsILi16EEENSR_INS5_IJNSA_ILi8EEESF_EEENS5_IJSF_SC_EEEEEEEvNS4_8identityESZ_S19_vS1A_EENS_8epilogue10collective18CollectiveEpilogueINS1C_23Sm100TmaWarpSpecializedILi3ELi2ELi16ELb1ELb0EEEJSG_NS5_IJNSR_ISF_SC_EENSR_INSA_ILi32EEESC_EEEEESH_SI_SH_SI_NS1C_6fusion15FusionCallbacksIS1G_NS1L_17LinearCombinationISH_fSH_fLNS_15FloatRoundStyleE2EEESG_S1K_JEEENS4_5SM1004TMEM4LOAD26SM100_TMEM_LOAD_16dp256b4xENS4_13SM90_TMA_LOADENS10_INS11_ILi2ELi4ELi3EEES14_NSR_INS5_IJS15_S1I_EEENS5_IJS1I_SC_EEEEEEENS4_17SM75_U32x4_LDSM_NENS4_14SM90_TMA_STOREES20_NS4_17SM90_U32x4_STSM_NENS4_39AutoVectorizingCopyWithAssumedAlignmentILi128EEEEEEvvEEEEvNT_6ParamsE)
        /*0044*/ 	.word	0x00000000
.L_29:


//--------------------- .nv.compat                --------------------------
	.section	.nv.compat,"",@"SHT_CUDA_COMPAT_INFO"
	.align	4
        /*0000*/ 	.byte	0x02, 0x09, 0x01, 0x00, 0x02, 0x02, 0x02, 0x00, 0x02, 0x05, 0x05, 0x00, 0x03, 0x07, 0x01, 0x01
        /*0010*/ 	.byte	0x02, 0x03, 0x01, 0x00, 0x02, 0x06, 0x01, 0x00, 0x04, 0x0b, 0x08, 0x00, 0x09, 0x00, 0x00, 0x00
        /*0020*/ 	.byte	0x00, 0x00, 0x00, 0x00


//--------------------- .nv.info._ZN7cutlass13device_kernelINS_4gemm6kernel13GemmUniversalIN4cute5tupleIJiiiiEEENS1_10collective13CollectiveMmaINS1_35MainloopSm100TmaUmmaWarpSpecializedILi4ELi2ELi4ENS5_IJNS4_1CILi2EEESB_NSA_ILi1EEEEEEEENS5_IJNSA_ILi64EEESF_SF_EEENS_6half_tENS5_IJlSC_lEEESH_SI_NS4_8TiledMMAINS4_8MMA_AtomIJNS4_20SM100_MMA_F16BF16_SSISH_SH_fLi64ELi64ELNS4_4UMMA5MajorE0ELSN_0ELNSM_7ScaleInE0ELSO_0EEEEEENS4_6LayoutINS5_IJSC_SC_SC_EEENS5_IJNSA_ILi0EEEST_ST_EEEEENS5_IJNS4_10UnderscoreESW_SW_EEEEENS4_23SM90_TMA_LOAD_MULTICASTENS4_14ComposedLayoutINS4_7SwizzleILi3ELi4ELi3EEENS4_18smem_ptr_flag_bitsILi16EEENSR_INS5_IJNSA_ILi8EEESF_EEENS5_IJSF_SC_EEEEEEEvNS4_8identityESZ_S19_vS1A_EENS_8epilogue10collective18CollectiveEpilogueINS1C_23Sm100TmaWarpSpecializedILi3ELi2ELi16ELb1ELb0EEEJSG_NS5_IJNSR_ISF_SC_EENSR_INSA_ILi32EEESC_EEEEESH_SI_SH_SI_NS1C_6fusion15FusionCallbacksIS1G_NS1L_17LinearCombinationISH_fSH_fLNS_15FloatRoundStyleE2EEESG_S1K_JEEENS4_5SM1004TMEM4LOAD26SM100_TMEM_LOAD_16dp256b4xENS4_13SM90_TMA_LOADENS10_INS11_ILi2ELi4ELi3EEES14_NSR_INS5_IJS15_S1I_EEENS5_IJS1I_SC_EEEEEEENS4_17SM75_U32x4_LDSM_NENS4_14SM90_TMA_STOREES20_NS4_17SM90_U32x4_STSM_NENS4_39AutoVectorizingCopyWithAssumedAlignmentILi128EEEEEEvvEEEEvNT_6ParamsE --------------------------
	.section	.nv.info._ZN7cutlass13device_kernelINS_4gemm6kernel13GemmUniversalIN4cute5tupleIJiiiiEEENS1_10collective13CollectiveMmaINS1_35MainloopSm100TmaUmmaWarpSpecializedILi4ELi2ELi4ENS5_IJNS4_1CILi2EEESB_NSA_ILi1EEEEEEEENS5_IJNSA_ILi64EEESF_SF_EEENS_6half_tENS5_IJlSC_lEEESH_SI_NS4_8TiledMMAINS4_8MMA_AtomIJNS4_20SM100_MMA_F16BF16_SSISH_SH_fLi64ELi64ELNS4_4UMMA5MajorE0ELSN_0ELNSM_7ScaleInE0ELSO_0EEEEEENS4_6LayoutINS5_IJSC_SC_SC_EEENS5_IJNSA_ILi0EEEST_ST_EEEEENS5_IJNS4_10UnderscoreESW_SW_EEEEENS4_23SM90_TMA_LOAD_MULTICASTENS4_14ComposedLayoutINS4_7SwizzleILi3ELi4ELi3EEENS4_18smem_ptr_flag_bitsILi16EEENSR_INS5_IJNSA_ILi8EEESF_EEENS5_IJSF_SC_EEEEEEEvNS4_8identityESZ_S19_vS1A_EENS_8epilogue10collective18CollectiveEpilogueINS1C_23Sm100TmaWarpSpecializedILi3ELi2ELi16ELb1ELb0EEEJSG_NS5_IJNSR_ISF_SC_EENSR_INSA_ILi32EEESC_EEEEESH_SI_SH_SI_NS1C_6fusion15FusionCallbacksIS1G_NS1L_17LinearCombinationISH_fSH_fLNS_15FloatRoundStyleE2EEESG_S1K_JEEENS4_5SM1004TMEM4LOAD26SM100_TMEM_LOAD_16dp256b4xENS4_13SM90_TMA_LOADENS10_INS11_ILi2ELi4ELi3EEES14_NSR_INS5_IJS15_S1I_EEENS5_IJS1I_SC_EEEEEEENS4_17SM75_U32x4_LDSM_NENS4_14SM90_TMA_STOREES20_NS4_17SM90_U32x4_STSM_NENS4_39AutoVectorizingCopyWithAssumedAlignmentILi128EEEEEEvvEEEEvNT_6ParamsE,"",@"SHT_CUDA_INFO"
	.sectionflags	@""
	.align	4


	//----- nvinfo : EIATTR_CUDA_API_VERSION
	.align		4
        /*0000*/ 	.byte	0x04, 0x37
        /*0002*/ 	.short	(.L_31 - .L_30)
.L_30:
        /*0004*/ 	.word	0x00000082


	//----- nvinfo : EIATTR_KPARAM_INFO
	.align		4
.L_31:
        /*0008*/ 	.byte	0x04, 0x17
        /*000a*/ 	.short	(.L_33 - .L_32)
.L_32:
        /*000c*/ 	.word	0x00000000
        /*0010*/ 	.short	0x0000
        /*0012*/ 	.short	0x0000
        /*0014*/ 	.byte	0x00, 0xf0, 0x01, 0x20


	//----- nvinfo : EIATTR_AT_ENTRY_FRAGMENTS
	.align		4
.L_33:
        /*0018*/ 	.byte	0x04, 0x4f
        /*001a*/ 	.short	(.L_35 - .L_34)


	//   ....[0]....
.L_34:
        /*001c*/ 	.word	0x00000006


	//----- nvinfo : EIATTR_RESERVED_SMEM_USED
	.align		4
.L_35:
        /*0020*/ 	.byte	0x01, 0x41
	.zero		2


	//----- nvinfo : EIATTR_SPARSE_MMA_MASK
	.align		4
        /*0024*/ 	.byte	0x03, 0x50
        /*0026*/ 	.short	0x0000


	//----- nvinfo : EIATTR_TCGEN05_1CTA_USED
	.align		4
        /*0028*/ 	.byte	0x01, 0x51
	.zero		2


	//----- nvinfo : EIATTR_MAXREG_COUNT
	.align		4
        /*002c*/ 	.byte	0x03, 0x1b
        /*002e*/ 	.short	0x00ff


	//----- nvinfo : EIATTR_NUM_BARRIERS
	.align		4
        /*0030*/ 	.byte	0x02, 0x4c
        /*0032*/ 	.byte	0x07
	.zero		1


	//----- nvinfo : EIATTR_EXTERNS
	.align		4
        /*0034*/ 	.byte	0x04, 0x0f
        /*0036*/ 	.short	(.L_37 - .L_36)


	//   ....[0]....
	.align		4
.L_36:
        /*0038*/ 	.word	index@(__assertfail)


	//----- nvinfo : EIATTR_MERCURY_ISA_VERSION
	.align		4
.L_37:
        /*003c*/ 	.byte	0x03, 0x5f
        /*003e*/ 	.short	0x0101


	//----- nvinfo : EIATTR_INT_WARP_WIDE_INSTR_OFFSETS
	.align		4
        /*0040*/ 	.byte	0x04, 0x31
        /*0042*/ 	.short	(.L_39 - .L_38)


	//   ....[0]....
.L_38:
        /*0044*/ 	.word	0x00003eb0


	//   ....[1]....
        /*0048*/ 	.word	0x00003ee0


	//   ....[2]....
        /*004c*/ 	.word	0x00003f00


	//   ....[3]....
        /*0050*/ 	.word	0x00004ad0


	//   ....[4]....
        /*0054*/ 	.word	0x00004b50


	//   ....[5]....
        /*0058*/ 	.word	0x00004c50


	//   ....[6]....
        /*005c*/ 	.word	0x00004d60


	//----- nvinfo : EIATTR_COOP_GROUP_MASK_REGIDS
	.align		4
.L_39:
        /*0060*/ 	.byte	0x04, 0x29
        /*0062*/ 	.short	(.L_41 - .L_40)


	//   ....[0]....
.L_40:
        /*0064*/ 	.word	0xffffffff


	//   ....[1]....
        /*0068*/ 	.word	0xffffffff


	//   ....[2]....
        /*006c*/ 	.word	0xffffffff


	//   ....[3]....
        /*0070*/ 	.word	0xffffffff


	//   ....[4]....
        /*0074*/ 	.word	0xffffffff


	//   ....[5]....
        /*0078*/ 	.word	0xffffffff


	//   ....[6]....
        /*007c*/ 	.word	0xffffffff


	//   ....[7]....
        /*0080*/ 	.word	0xffffffff


	//   ....[8]....
        /*0084*/ 	.word	0xffffffff


	//   ....[9]....
        /*0088*/ 	.word	0xffffffff


	//   ....[10]....
        /*008c*/ 	.word	0xffffffff


	//   ....[11]....
        /*0090*/ 	.word	0xffffffff


	//   ....[12]....
        /*0094*/ 	.word	0xffffffff


	//   ....[13]....
        /*0098*/ 	.word	0xffffffff


	//----- nvinfo : EIATTR_COOP_GROUP_INSTR_OFFSETS
	.align		4
.L_41:
        /*009c*/ 	.byte	0x04, 0x28
        /*009e*/ 	.short	(.L_43 - .L_42)


	//   ....[0]....
.L_42:
        /*00a0*/ 	.word	0x00000080


	//   ....[1]....
        /*00a4*/ 	.word	0x000004f0


	//   ....[2]....
        /*00a8*/ 	.word	0x000006a0


	//   ....[3]....
        /*00ac*/ 	.word	0x00000820


	//   ....[4]....
        /*00b0*/ 	.word	0x00000920


	//   ....[5]....
        /*00b4*/ 	.word	0x00000a90


	//   ....[6]....
        /*00b8*/ 	.word	0x00000c30


	//   ....[7]....
        /*00bc*/ 	.word	0x00000de0


	//   ....[8]....
        /*00c0*/ 	.word	0x000021e0


	//   ....[9]....
        /*00c4*/ 	.word	0x000030a0


	//   ....[10]....
        /*00c8*/ 	.word	0x000032b0


	//   ....[11]....
        /*00cc*/ 	.word	0x000032e0


	//   ....[12]....
        /*00d0*/ 	.word	0x00003d90


	//   ....[13]....
        /*00d4*/ 	.word	0x00003fc0


	//----- nvinfo : EIATTR_VRC_CTA_INIT_COUNT
	.align		4
.L_43:
        /*00d8*/ 	.byte	0x02, 0x4a
        /*00da*/ 	.byte	0x80
	.zero		1


	//----- nvinfo : EIATTR_SYSCALL_OFFSETS
	.align		4
        /*00dc*/ 	.byte	0x04, 0x46
        /*00de*/ 	.short	(.L_45 - .L_44)


	//   ....[0]....
.L_44:
        /*00e0*/ 	.word	0x00005a60


	//   ....[1]....
        /*00e4*/ 	.word	0x00005b50


	//   ....[2]....
        /*00e8*/ 	.word	0x00006390


	//   ....[3]....
        /*00ec*/ 	.word	0x00006ce0


	//----- nvinfo : EIATTR_MBARRIER_INSTR_OFFSETS
	.align		4
.L_45:
        /*00f0*/ 	.byte	0x04, 0x39
        /*00f2*/ 	.short	(.L_47 - .L_46)


	//   ....[0]....
.L_46:
        /*00f4*/ 	.word	0x00000610
        /*00f8*/ 	.word	0x000000ff
        /*00fc*/ 	.word	0x00000000
        /*0100*/ 	.short	0x0100
        /*0102*/ 	.byte	0x04
	.zero		1


	//   ....[1]....
        /*0104*/ 	.word	0x00000620
        /*0108*/ 	.word	0x000000ff
        /*010c*/ 	.word	0x00000020
        /*0110*/ 	.short	0x0100
        /*0112*/ 	.byte	0x04
	.zero		1


	//   ....[2]....
        /*0114*/ 	.word	0x00000630
        /*0118*/ 	.word	0x000000ff
        /*011c*/ 	.word	0x00000008
        /*0120*/ 	.short	0x0100
        /*0122*/ 	.byte	0x04
	.zero		1


	//   ....[3]....
        /*0124*/ 	.word	0x00000640
        /*0128*/ 	.word	0x000000ff
        /*012c*/ 	.word	0x00000028
        /*0130*/ 	.short	0x0100
        /*0132*/ 	.byte	0x04
	.zero		1


	//   ....[4]....
        /*0134*/ 	.word	0x00000650
        /*0138*/ 	.word	0x000000ff
        /*013c*/ 	.word	0x00000010
        /*0140*/ 	.short	0x0100
        /*0142*/ 	.byte	0x04
	.zero		1


	//   ....[5]....
        /*0144*/ 	.word	0x00000660
        /*0148*/ 	.word	0x000000ff
        /*014c*/ 	.word	0x00000030
        /*0150*/ 	.short	0x0100
        /*0152*/ 	.byte	0x04
	.zero		1


	//   ....[6]....
        /*0154*/ 	.word	0x00000670
        /*0158*/ 	.word	0x000000ff
        /*015c*/ 	.word	0x00000018
        /*0160*/ 	.short	0x0100
        /*0162*/ 	.byte	0x04
	.zero		1


	//   ....[7]....
        /*0164*/ 	.word	0x00000680
        /*0168*/ 	.word	0x000000ff
        /*016c*/ 	.word	0x00000038
        /*0170*/ 	.short	0x0100
        /*0172*/ 	.byte	0x04
	.zero		1


	//   ....[8]....
        /*0174*/ 	.word	0x000007b0
        /*0178*/ 	.word	0x000000ff
        /*017c*/ 	.word	0x00000040
        /*0180*/ 	.short	0x0100
        /*0182*/ 	.byte	0x04
	.zero		1


	//   ....[9]....
        /*0184*/ 	.word	0x000007c0
        /*0188*/ 	.word	0x000000ff
        /*018c*/ 	.word	0x00000058
        /*0190*/ 	.short	0x0100
        /*0192*/ 	.byte	0x04
	.zero		1


	//   ....[10]....
        /*0194*/ 	.word	0x000007d0
        /*0198*/ 	.word	0x000000ff
        /*019c*/ 	.word	0x00000048
        /*01a0*/ 	.short	0x0100
        /*01a2*/ 	.byte	0x04
	.zero		1


	//   ....[11]....
        /*01a4*/ 	.word	0x000007e0
        /*01a8*/ 	.word	0x000000ff
        /*01ac*/ 	.word	0x00000060
        /*01b0*/ 	.short	0x0100
        /*01b2*/ 	.byte	0x04
	.zero		1


	//   ....[12]....
        /*01b4*/ 	.word	0x000007f0
        /*01b8*/ 	.word	0x000000ff
        /*01bc*/ 	.word	0x00000050
        /*01c0*/ 	.short	0x0100
        /*01c2*/ 	.byte	0x04
	.zero		1


	//   ....[13]....
        /*01c4*/ 	.word	0x00000800
        /*01c8*/ 	.word	0x000000ff
        /*01cc*/ 	.word	0x00000068
        /*01d0*/ 	.short	0x0100
        /*01d2*/ 	.byte	0x04
	.zero		1


	//   ....[14]....
        /*01d4*/ 	.word	0x000008f0
        /*01d8*/ 	.word	0x000000ff
        /*01dc*/ 	.word	0x00000070
        /*01e0*/ 	.short	0x0100
        /*01e2*/ 	.byte	0x06
	.zero		1


	//   ....[15]....
        /*01e4*/ 	.word	0x00000900
        /*01e8*/ 	.word	0x000000ff
        /*01ec*/ 	.word	0x00000078
        /*01f0*/ 	.short	0x0100
        /*01f2*/ 	.byte	0x06
	.zero		1


	//   ....[16]....
        /*01f4*/ 	.word	0x00000a40
        /*01f8*/ 	.word	0x000000ff
        /*01fc*/ 	.word	0x00000080
        /*0200*/ 	.short	0x0100
        /*0202*/ 	.byte	0x06
	.zero		1


	//   ....[17]....
        /*0204*/ 	.word	0x00000a50
        /*0208*/ 	.word	0x000000ff
        /*020c*/ 	.word	0x00000090
        /*0210*/ 	.short	0x0100
        /*0212*/ 	.byte	0x06
	.zero		1


	//   ....[18]....
        /*0214*/ 	.word	0x00000a60
        /*0218*/ 	.word	0x000000ff
        /*021c*/ 	.word	0x00000088
        /*0220*/ 	.short	0x0100
        /*0222*/ 	.byte	0x06
	.zero		1


	//   ....[19]....
        /*0224*/ 	.word	0x00000a70
        /*0228*/ 	.word	0x000000ff
        /*022c*/ 	.word	0x00000098
        /*0230*/ 	.short	0x0100
        /*0232*/ 	.byte	0x06
	.zero		1


	//   ....[20]....
        /*0234*/ 	.word	0x00000ba0
        /*0238*/ 	.word	0x000000ff
        /*023c*/ 	.word	0x000000a0
        /*0240*/ 	.short	0x0100
        /*0242*/ 	.byte	0x04
	.zero		1


	//   ....[21]....
        /*0244*/ 	.word	0x00000bb0
        /*0248*/ 	.word	0x000000ff
        /*024c*/ 	.word	0x000000c0
        /*0250*/ 	.short	0x0100
        /*0252*/ 	.byte	0x04
	.zero		1


	//   ....[22]....
        /*0254*/ 	.word	0x00000bc0
        /*0258*/ 	.word	0x000000ff
        /*025c*/ 	.word	0x000000a8
        /*0260*/ 	.short	0x0100
        /*0262*/ 	.byte	0x04
	.zero		1


	//   ....[23]....
        /*0264*/ 	.word	0x00000bd0
        /*0268*/ 	.word	0x000000ff
        /*026c*/ 	.word	0x000000c8
        /*0270*/ 	.short	0x0100
        /*0272*/ 	.byte	0x04
	.zero		1


	//   ....[24]....
        /*0274*/ 	.word	0x00000be0
        /*0278*/ 	.word	0x000000ff
        /*027c*/ 	.word	0x000000b0
        /*0280*/ 	.short	0x0100
        /*0282*/ 	.byte	0x04
	.zero		1


	//   ....[25]....
        /*0284*/ 	.word	0x00000bf0
        /*0288*/ 	.word	0x000000ff
        /*028c*/ 	.word	0x000000d0
        /*0290*/ 	.short	0x0100
        /*0292*/ 	.byte	0x04
	.zero		1


	//   ....[26]....
        /*0294*/ 	.word	0x00000c00
        /*0298*/ 	.word	0x000000ff
        /*029c*/ 	.word	0x000000b8
        /*02a0*/ 	.short	0x0100
        /*02a2*/ 	.byte	0x04
	.zero		1


	//   ....[27]....
        /*02a4*/ 	.word	0x00000c10
        /*02a8*/ 	.word	0x000000ff
        /*02ac*/ 	.word	0x000000d8
        /*02b0*/ 	.short	0x0100
        /*02b2*/ 	.byte	0x04
	.zero		1


	//   ....[28]....
        /*02b4*/ 	.word	0x00000d00
        /*02b8*/ 	.word	0x000000ff
        /*02bc*/ 	.word	0x000000e0
        /*02c0*/ 	.short	0x0100
        /*02c2*/ 	.byte	0x04
	.zero		1


	//   ....[29]....
        /*02c4*/ 	.word	0x00000d10
        /*02c8*/ 	.word	0x000000ff
        /*02cc*/ 	.word	0x000000f0
        /*02d0*/ 	.short	0x0100
        /*02d2*/ 	.byte	0x04
	.zero		1


	//   ....[30]....
        /*02d4*/ 	.word	0x00000d20
        /*02d8*/ 	.word	0x000000ff
        /*02dc*/ 	.word	0x000000e8
        /*02e0*/ 	.short	0x0100
        /*02e2*/ 	.byte	0x04
	.zero		1


	//   ....[31]....
        /*02e4*/ 	.word	0x00000d30
        /*02e8*/ 	.word	0x000000ff
        /*02ec*/ 	.word	0x000000f8
        /*02f0*/ 	.short	0x0100
        /*02f2*/ 	.byte	0x04
	.zero		1


	//   ....[32]....
        /*02f4*/ 	.word	0x000019d0
        /*02f8*/ 	.word	0x00000000
        /*02fc*/ 	.word	0x000000f0
        /*0300*/ 	.short	0x010a
        /*0302*/ 	.byte	0xff
	.zero		1


	//   ....[33]....
        /*0304*/ 	.word	0x00001a00
        /*0308*/ 	.word	0x00000000
        /*030c*/ 	.word	0x000000e0
        /*0310*/ 	.short	0x0101
        /*0312*/ 	.byte	0xff
	.zero		1


	//   ....[34]....
        /*0314*/ 	.word	0x00001ae0
        /*0318*/ 	.word	0x000000ff
        /*031c*/ 	.word	0x00000020
        /*0320*/ 	.short	0x010a
        /*0322*/ 	.byte	0x04
	.zero		1


	//   ....[35]....
        /*0324*/ 	.word	0x00001b60
        /*0328*/ 	.word	0x000000ff
        /*032c*/ 	.word	0x00000020
        /*0330*/ 	.short	0x010a
        /*0332*/ 	.byte	0x21
	.zero		1


	//   ....[36]....
        /*0334*/ 	.word	0x00001cf0
        /*0338*/ 	.word	0x000000ff
        /*033c*/ 	.word	0x00000020
        /*0340*/ 	.short	0x010a
        /*0342*/ 	.byte	0x08
	.zero		1


	//   ....[37]....
        /*0344*/ 	.word	0x00001e50
        /*0348*/ 	.word	0x000000ff
        /*034c*/ 	.word	0x00000078
        /*0350*/ 	.short	0x0101
        /*0352*/ 	.byte	0x06
	.zero		1


	//   ....[38]....
        /*0354*/ 	.word	0x00001e70
        /*0358*/ 	.word	0x000000ff
        /*035c*/ 	.word	0x00000020
        /*0360*/ 	.short	0x010a
        /*0362*/ 	.byte	0x04
	.zero		1


	//   ....[39]....
        /*0364*/ 	.word	0x00001ef0
        /*0368*/ 	.word	0x000000ff
        /*036c*/ 	.word	0x00000020
        /*0370*/ 	.short	0x010a
        /*0372*/ 	.byte	0x11
	.zero		1


	//   ....[40]....
        /*0374*/ 	.word	0x00002080
        /*0378*/ 	.word	0x000000ff
        /*037c*/ 	.word	0x00000020
        /*0380*/ 	.short	0x010a
        /*0382*/ 	.byte	0x07
	.zero		1


	//   ....[41]....
        /*0384*/ 	.word	0x00002210
        /*0388*/ 	.word	0x00000003
        /*038c*/ 	.word	0x00000080
        /*0390*/ 	.short	0x010a
        /*0392*/ 	.byte	0xff
	.zero		1


	//   ....[42]....
        /*0394*/ 	.word	0x00002360
        /*0398*/ 	.word	0x00000000
        /*039c*/ 	.word	0x00000000
        /*03a0*/ 	.short	0x0101
        /*03a2*/ 	.byte	0xff
	.zero		1


	//   ....[43]....
        /*03a4*/ 	.word	0x00002920
        /*03a8*/ 	.word	0x000000ff
        /*03ac*/ 	.word	0x00000000
        /*03b0*/ 	.short	0x010a
        /*03b2*/ 	.byte	0x04
	.zero		1


	//   ....[44]....
        /*03b4*/ 	.word	0x000029b0
        /*03b8*/ 	.word	0x000000ff
        /*03bc*/ 	.word	0x00000000
        /*03c0*/ 	.short	0x010a
        /*03c2*/ 	.byte	0x05
	.zero		1


	//   ....[45]....
        /*03c4*/ 	.word	0x00002a40
        /*03c8*/ 	.word	0x000000ff
        /*03cc*/ 	.word	0x00000000
        /*03d0*/ 	.short	0x010a
        /*03d2*/ 	.byte	0x05
	.zero		1


	//   ....[46]....
        /*03d4*/ 	.word	0x00002ae0
        /*03d8*/ 	.word	0x00000000
        /*03dc*/ 	.word	0x00000000
        /*03e0*/ 	.short	0x010a
        /*03e2*/ 	.byte	0xff
	.zero		1


	//   ....[47]....
        /*03e4*/ 	.word	0x00002c00
        /*03e8*/ 	.word	0x00000002
        /*03ec*/ 	.word	0x000000e0
        /*03f0*/ 	.short	0x010a
        /*03f2*/ 	.byte	0xff
	.zero		1


	//   ....[48]....
        /*03f4*/ 	.word	0x00002c70
        /*03f8*/ 	.word	0x00000002
        /*03fc*/ 	.word	0x00000000
        /*0400*/ 	.short	0x0101
        /*0402*/ 	.byte	0xff
	.zero		1


	//   ....[49]....
        /*0404*/ 	.word	0x00002c90
        /*0408*/ 	.word	0x000000ff
        /*040c*/ 	.word	0x00000090
        /*0410*/ 	.short	0x010a
        /*0412*/ 	.byte	0x04
	.zero		1


	//   ....[50]....
        /*0414*/ 	.word	0x00002db0
        /*0418*/ 	.word	0x00000002
        /*041c*/ 	.word	0x00000080
        /*0420*/ 	.short	0x010a
        /*0422*/ 	.byte	0xff
	.zero		1


	//   ....[51]....
        /*0424*/ 	.word	0x00002eb0
        /*0428*/ 	.word	0x00000002
        /*042c*/ 	.word	0x00000000
        /*0430*/ 	.short	0x0101
        /*0432*/ 	.byte	0xff
	.zero		1


	//   ....[52]....
        /*0434*/ 	.word	0x00002f40
        /*0438*/ 	.word	0x000000ff
        /*043c*/ 	.word	0x00000090
        /*0440*/ 	.short	0x0106
        /*0442*/ 	.byte	0x04
	.zero		1


	//   ....[53]....
        /*0444*/ 	.word	0x00002f60
        /*0448*/ 	.word	0x000000ff
        /*044c*/ 	.word	0x00000090
        /*0450*/ 	.short	0x010a
        /*0452*/ 	.byte	0x04
	.zero		1


	//   ....[54]....
        /*0454*/ 	.word	0x00002ff0
        /*0458*/ 	.word	0x000000ff
        /*045c*/ 	.word	0x00000090
        /*0460*/ 	.short	0x0106
        /*0462*/ 	.byte	0x07
	.zero		1


	//   ....[55]....
        /*0464*/ 	.word	0x00003030
        /*0468*/ 	.word	0x00000000
        /*046c*/ 	.word	0x00000090
        /*0470*/ 	.short	0x010a
        /*0472*/ 	.byte	0xff
	.zero		1


	//   ....[56]....
        /*0474*/ 	.word	0x00003580
        /*0478*/ 	.word	0x00000000
        /*047c*/ 	.word	0x00000080
        /*0480*/ 	.short	0x010a
        /*0482*/ 	.byte	0xff
	.zero		1


	//   ....[57]....
        /*0484*/ 	.word	0x00003680
        /*0488*/ 	.word	0x00000003
        /*048c*/ 	.word	0x00000000
        /*0490*/ 	.short	0x0101
        /*0492*/ 	.byte	0xff
	.zero		1


	//   ....[58]....
        /*0494*/ 	.word	0x00003690
        /*0498*/ 	.word	0x000000ff
        /*049c*/ 	.word	0x00000000
        /*04a0*/ 	.short	0x010a
        /*04a2*/ 	.byte	0x04
	.zero		1


	//   ....[59]....
        /*04a4*/ 	.word	0x00003710
        /*04a8*/ 	.word	0x000000ff
        /*04ac*/ 	.word	0x000000c0
        /*04b0*/ 	.short	0x010a
        /*04b2*/ 	.byte	0x1f
	.zero		1


	//   ....[60]....
        /*04b4*/ 	.word	0x000037f0
        /*04b8*/ 	.word	0x000000ff
        /*04bc*/ 	.word	0x00000000
        /*04c0*/ 	.short	0x010a
        /*04c2*/ 	.byte	0x05
	.zero		1


	//   ....[61]....
        /*04c4*/ 	.word	0x00003930
        /*04c8*/ 	.word	0x000000ff
        /*04cc*/ 	.word	0x00000000
        /*04d0*/ 	.short	0x010a
        /*04d2*/ 	.byte	0x04
	.zero		1


	//   ....[62]....
        /*04d4*/ 	.word	0x00003bc0
        /*04d8*/ 	.word	0x000000ff
        /*04dc*/ 	.word	0x00000000
        /*04e0*/ 	.short	0x010a
        /*04e2*/ 	.byte	0x04
	.zero		1


	//   ....[63]....
        /*04e4*/ 	.word	0x00003c50
        /*04e8*/ 	.word	0x000000ff
        /*04ec*/ 	.word	0x00000000
        /*04f0*/ 	.short	0x010a
        /*04f2*/ 	.byte	0x05
	.zero		1


	//   ....[64]....
        /*04f4*/ 	.word	0x00003ce0
        /*04f8*/ 	.word	0x000000ff
        /*04fc*/ 	.word	0x00000000
        /*0500*/ 	.short	0x010a
        /*0502*/ 	.byte	0x05
	.zero		1


	//   ....[65]....
        /*0504*/ 	.word	0x00003d70
        /*0508*/ 	.word	0x000000ff
        /*050c*/ 	.word	0x00000000
        /*0510*/ 	.short	0x010a
        /*0512*/ 	.byte	0x04
	.zero		1


	//   ....[66]....
        /*0514*/ 	.word	0x00004200
        /*0518*/ 	.word	0x0000000c
        /*051c*/ 	.word	0x00000080
        /*0520*/ 	.short	0x010a
        /*0522*/ 	.byte	0xff
	.zero		1


	//   ....[67]....
        /*0524*/ 	.word	0x00004370
        /*0528*/ 	.word	0x00000000
        /*052c*/ 	.word	0x00000000
        /*0530*/ 	.short	0x0101
        /*0532*/ 	.byte	0xff
	.zero		1


	//   ....[68]....
        /*0534*/ 	.word	0x000047f0
        /*0538*/ 	.word	0x000000ff
        /*053c*/ 	.word	0x00000078
        /*0540*/ 	.short	0x010a
        /*0542*/ 	.byte	0x18
	.zero		1


	//   ....[69]....
        /*0544*/ 	.word	0x000049b0
        /*0548*/ 	.word	0x000000ff
        /*054c*/ 	.word	0x00000058
        /*0550*/ 	.short	0x010a
        /*0552*/ 	.byte	0x04
	.zero		1


	//   ....[70]....
        /*0554*/ 	.word	0x00004b80
        /*0558*/ 	.word	0x000000ff
        /*055c*/ 	.word	0x00000040
        /*0560*/ 	.short	0x010b
        /*0562*/ 	.byte	0x04
	.zero		1


	//   ....[71]....
        /*0564*/ 	.word	0x00004b90
        /*0568*/ 	.word	0x000000ff
        /*056c*/ 	.word	0x00000000
        /*0570*/ 	.short	0x0101
        /*0572*/ 	.byte	0x14
	.zero		1


	//   ....[72]....
        /*0574*/ 	.word	0x00004ba0
        /*0578*/ 	.word	0x000000ff
        /*057c*/ 	.word	0x00000058
        /*0580*/ 	.short	0x010a
        /*0582*/ 	.byte	0x05
	.zero		1


	//   ....[73]....
        /*0584*/ 	.word	0x00004d90
        /*0588*/ 	.word	0x000000ff
        /*058c*/ 	.word	0x00000040
        /*0590*/ 	.short	0x010b
        /*0592*/ 	.byte	0x05
	.zero		1


	//   ....[74]....
        /*0594*/ 	.word	0x00004da0
        /*0598*/ 	.word	0x000000ff
        /*059c*/ 	.word	0x00000000
        /*05a0*/ 	.short	0x0101
        /*05a2*/ 	.byte	0x04
	.zero		1


	//   ....[75]....
        /*05a4*/ 	.word	0x00004e40
        /*05a8*/ 	.word	0x000000ff
        /*05ac*/ 	.word	0x00000000
        /*05b0*/ 	.short	0x010a
        /*05b2*/ 	.byte	0x04
	.zero		1


	//   ....[76]....
        /*05b4*/ 	.word	0x00004ed0
        /*05b8*/ 	.word	0x000000ff
        /*05bc*/ 	.word	0x00000000
        /*05c0*/ 	.short	0x010a
        /*05c2*/ 	.byte	0x05
	.zero		1


	//   ....[77]....
        /*05c4*/ 	.word	0x00004f70
        /*05c8*/ 	.word	0x00000000
        /*05cc*/ 	.word	0x00000000
        /*05d0*/ 	.short	0x010a
        /*05d2*/ 	.byte	0xff
	.zero		1


	//   ....[78]....
        /*05d4*/ 	.word	0x000052d0
        /*05d8*/ 	.word	0x00000000
        /*05dc*/ 	.word	0x00000080
        /*05e0*/ 	.short	0x010a
        /*05e2*/ 	.byte	0xff
	.zero		1


	//   ....[79]....
        /*05e4*/ 	.word	0x000053a0
        /*05e8*/ 	.word	0x00000000
        /*05ec*/ 	.word	0x00000000
        /*05f0*/ 	.short	0x0101
        /*05f2*/ 	.byte	0xff
	.zero		1


	//   ....[80]....
        /*05f4*/ 	.word	0x00005fb0
        /*05f8*/ 	.word	0x00000002
        /*05fc*/ 	.word	0x00000040
        /*0600*/ 	.short	0x010a
        /*0602*/ 	.byte	0xff
	.zero		1


	//   ....[81]....
        /*0604*/ 	.word	0x00005ff0
        /*0608*/ 	.word	0x0000001b
        /*060c*/ 	.word	0x000000a0
        /*0610*/ 	.short	0x010a
        /*0612*/ 	.byte	0xff
	.zero		1


	//   ....[82]....
        /*0614*/ 	.word	0x000060e0
        /*0618*/ 	.word	0x00000002
        /*061c*/ 	.word	0x00000040
        /*0620*/ 	.short	0x010a
        /*0622*/ 	.byte	0xff
	.zero		1


	//   ....[83]....
        /*0624*/ 	.word	0x00006270
        /*0628*/ 	.word	0x0000001b
        /*062c*/ 	.word	0x000000a0
        /*0630*/ 	.short	0x010a
        /*0632*/ 	.byte	0xff
	.zero		1


	//   ....[84]....
        /*0634*/ 	.word	0x00006a40
        /*0638*/ 	.word	0x00000000
        /*063c*/ 	.word	0x00000000
        /*0640*/ 	.short	0x0101
        /*0642*/ 	.byte	0xff
	.zero		1


	//   ....[85]....
        /*0644*/ 	.word	0x00006a50
        /*0648*/ 	.word	0x00000002
        /*064c*/ 	.word	0x00000040
        /*0650*/ 	.short	0x010a
        /*0652*/ 	.byte	0xff
	.zero		1


	//   ....[86]....
        /*0654*/ 	.word	0x00006b10
        /*0658*/ 	.word	0x00000002
        /*065c*/ 	.word	0x00000040
        /*0660*/ 	.short	0x010a
        /*0662*/ 	.byte	0xff
	.zero		1


	//   ....[87]....
        /*0664*/ 	.word	0x00006ec0
        /*0668*/ 	.word	0x000000ff
        /*066c*/ 	.word	0x00000000
        /*0670*/ 	.short	0x0101
        /*0672*/ 	.byte	0x04
	.zero		1


	//   ....[88]....
        /*0674*/ 	.word	0x00007410
        /*0678*/ 	.word	0x00000000
        /*067c*/ 	.word	0x00000000
        /*0680*/ 	.short	0x0101
        /*0682*/ 	.byte	0xff
	.zero		1


	//   ....[89]....
        /*0684*/ 	.word	0x000076c0
        /*0688*/ 	.word	0x000000ff
        /*068c*/ 	.word	0x00000000
        /*0690*/ 	.short	0x0101
        /*0692*/ 	.byte	0x04
	.zero		1


	//   ....[90]....
        /*0694*/ 	.word	0x000076e0
        /*0698*/ 	.word	0x00000000
        /*069c*/ 	.word	0x000000f0
        /*06a0*/ 	.short	0x010a
        /*06a2*/ 	.byte	0xff
	.zero		1


	//   ....[91]....
        /*06a4*/ 	.word	0x00007740
        /*06a8*/ 	.word	0x00000000
        /*06ac*/ 	.word	0x00000020
        /*06b0*/ 	.short	0x010a
        /*06b2*/ 	.byte	0xff
	.zero		1


	//   ....[92]....
        /*06b4*/ 	.word	0x000077a0
        /*06b8*/ 	.word	0x00000000
        /*06bc*/ 	.word	0x00000020
        /*06c0*/ 	.short	0x010a
        /*06c2*/ 	.byte	0xff
	.zero		1


	//   ....[93]....
        /*06c4*/ 	.word	0x000077f0
        /*06c8*/ 	.word	0x00000003
        /*06cc*/ 	.word	0x00000080
        /*06d0*/ 	.short	0x010a
        /*06d2*/ 	.byte	0xff
	.zero		1


	//   ....[94]....
        /*06d4*/ 	.word	0x00007850
        /*06d8*/ 	.word	0x00000000
        /*06dc*/ 	.word	0x00000000
        /*06e0*/ 	.short	0x010a
        /*06e2*/ 	.byte	0xff
	.zero		1


	//   ....[95]....
        /*06e4*/ 	.word	0x000078b0
        /*06e8*/ 	.word	0x00000000
        /*06ec*/ 	.word	0x00000000
        /*06f0*/ 	.short	0x010a
        /*06f2*/ 	.byte	0xff
	.zero		1


	//   ....[96]....
        /*06f4*/ 	.word	0x00007910
        /*06f8*/ 	.word	0x00000000
        /*06fc*/ 	.word	0x00000000
        /*0700*/ 	.short	0x010a
        /*0702*/ 	.byte	0xff
	.zero		1


	//   ....[97]....
        /*0704*/ 	.word	0x00007960
        /*0708*/ 	.word	0x00000002
        /*070c*/ 	.word	0x000000e0
        /*0710*/ 	.short	0x010a
        /*0712*/ 	.byte	0xff
	.zero		1


	//   ....[98]....
        /*0714*/ 	.word	0x000079c0
        /*0718*/ 	.word	0x00000002
        /*071c*/ 	.word	0x00000090
        /*0720*/ 	.short	0x010a
        /*0722*/ 	.byte	0xff
	.zero		1


	//   ....[99]....
        /*0724*/ 	.word	0x00007a10
        /*0728*/ 	.word	0x00000002
        /*072c*/ 	.word	0x00000080
        /*0730*/ 	.short	0x010a
        /*0732*/ 	.byte	0xff
	.zero		1


	//   ....[100]....
        /*0734*/ 	.word	0x00007a70
        /*0738*/ 	.word	0x00000000
        /*073c*/ 	.word	0x00000090
        /*0740*/ 	.short	0x010a
        /*0742*/ 	.byte	0xff
	.zero		1


	//   ....[101]....
        /*0744*/ 	.word	0x00007ac0
        /*0748*/ 	.word	0x00000000
        /*074c*/ 	.word	0x00000080
        /*0750*/ 	.short	0x010a
        /*0752*/ 	.byte	0xff
	.zero		1


	//   ....[102]....
        /*0754*/ 	.word	0x00007b20
        /*0758*/ 	.word	0x00000002
        /*075c*/ 	.word	0x000000c0
        /*0760*/ 	.short	0x010a
        /*0762*/ 	.byte	0xff
	.zero		1


	//   ....[103]....
        /*0764*/ 	.word	0x00007b80
        /*0768*/ 	.word	0x00000000
        /*076c*/ 	.word	0x00000000
        /*0770*/ 	.short	0x010a
        /*0772*/ 	.byte	0xff
	.zero		1


	//   ....[104]....
        /*0774*/ 	.word	0x00007be0
        /*0778*/ 	.word	0x00000000
        /*077c*/ 	.word	0x00000000
        /*0780*/ 	.short	0x010a
        /*0782*/ 	.byte	0xff
	.zero		1


	//   ....[105]....
        /*0784*/ 	.word	0x00007c40
        /*0788*/ 	.word	0x00000000
        /*078c*/ 	.word	0x00000000
        /*0790*/ 	.short	0x010a
        /*0792*/ 	.byte	0xff
	.zero		1


	//   ....[106]....
        /*0794*/ 	.word	0x00007ca0
        /*0798*/ 	.word	0x00000000
        /*079c*/ 	.word	0x00000000
        /*07a0*/ 	.short	0x010a
        /*07a2*/ 	.byte	0xff
	.zero		1


	//   ....[107]....
        /*07a4*/ 	.word	0x00007d00
        /*07a8*/ 	.word	0x00000000
        /*07ac*/ 	.word	0x00000000
        /*07b0*/ 	.short	0x010a
        /*07b2*/ 	.byte	0xff
	.zero		1


	//   ....[108]....
        /*07b4*/ 	.word	0x00007d50
        /*07b8*/ 	.word	0x0000000c
        /*07bc*/ 	.word	0x00000080
        /*07c0*/ 	.short	0x010a
        /*07c2*/ 	.byte	0xff
	.zero		1


	//   ....[109]....
        /*07c4*/ 	.word	0x00007db0
        /*07c8*/ 	.word	0x00000000
        /*07cc*/ 	.word	0x00000078
        /*07d0*/ 	.short	0x010a
        /*07d2*/ 	.byte	0xff
	.zero		1


	//   ....[110]....
        /*07d4*/ 	.word	0x00007e10
        /*07d8*/ 	.word	0x00000000
        /*07dc*/ 	.word	0x00000058
        /*07e0*/ 	.short	0x010a
        /*07e2*/ 	.byte	0xff
	.zero		1


	//   ....[111]....
        /*07e4*/ 	.word	0x00007e70
        /*07e8*/ 	.word	0x00000006
        /*07ec*/ 	.word	0x00000058
        /*07f0*/ 	.short	0x010a
        /*07f2*/ 	.byte	0xff
	.zero		1


	//   ....[112]....
        /*07f4*/ 	.word	0x00007ed0
        /*07f8*/ 	.word	0x00000000
        /*07fc*/ 	.word	0x00000000
        /*0800*/ 	.short	0x010a
        /*0802*/ 	.byte	0xff
	.zero		1


	//   ....[113]....
        /*0804*/ 	.word	0x00007f30
        /*0808*/ 	.word	0x00000000
        /*080c*/ 	.word	0x00000000
        /*0810*/ 	.short	0x010a
        /*0812*/ 	.byte	0xff
	.zero		1


	//   ....[114]....
        /*0814*/ 	.word	0x00007f80
        /*0818*/ 	.word	0x00000000
        /*081c*/ 	.word	0x00000080
        /*0820*/ 	.short	0x010a
        /*0822*/ 	.byte	0xff
	.zero		1


	//   ....[115]....
        /*0824*/ 	.word	0x00007fd0
        /*0828*/ 	.word	0x00000002
        /*082c*/ 	.word	0x00000040
        /*0830*/ 	.short	0x010a
        /*0832*/ 	.byte	0xff
	.zero		1


	//   ....[116]....
        /*0834*/ 	.word	0x00008020
        /*0838*/ 	.word	0x0000001b
        /*083c*/ 	.word	0x000000a0
        /*0840*/ 	.short	0x010a
        /*0842*/ 	.byte	0xff
	.zero		1


	//   ....[117]....
        /*0844*/ 	.word	0x00008070
        /*0848*/ 	.word	0x00000002
        /*084c*/ 	.word	0x00000040
        /*0850*/ 	.short	0x010a
        /*0852*/ 	.byte	0xff
	.zero		1


	//----- nvinfo : EIATTR_NUM_MBARRIERS
	.align		4
.L_47:
        /*0854*/ 	.byte	0x03, 0x38
        /*0856*/ 	.short	0x0020


	//----- nvinfo : EIATTR_EXIT_INSTR_OFFSETS
	.align		4
        /*0858*/ 	.byte	0x04, 0x1c
        /*085a*/ 	.short	(.L_49 - .L_48)


	//   ....[0]....
.L_48:
        /*085c*/ 	.word	0x00002b10


	//   ....[1]....
        /*0860*/ 	.word	0x00003000


	//   ....[2]....
        /*0864*/ 	.word	0x00003060


	//   ....[3]....
        /*0868*/ 	.word	0x00003fd0


	//   ....[4]....
        /*086c*/ 	.word	0x00004fa0


	//   ....[5]....
        /*0870*/ 	.word	0x00004fe0


	//   ....[6]....
        /*0874*/ 	.word	0x000075b0


	//   ....[7]....
        /*0878*/ 	.word	0x00007630


	//   ....[8]....
        /*087c*/ 	.word	0x00007660


	//   ....[9]....
        /*0880*/ 	.word	0x000076d0


	//----- nvinfo : EIATTR_MAX_THREADS
	.align		4
.L_49:
        /*0884*/ 	.byte	0x04, 0x05
        /*0886*/ 	.short	(.L_51 - .L_50)
.L_50:
        /*0888*/ 	.word	0x00000100
        /*088c*/ 	.word	0x00000001
        /*0890*/ 	.word	0x00000001


	//----- nvinfo : EIATTR_CRS_STACK_SIZE
	.align		4
.L_51:
        /*0894*/ 	.byte	0x04, 0x1e
        /*0896*/ 	.short	(.L_53 - .L_52)
.L_52:
        /*0898*/ 	.word	0x00000000


	//----- nvinfo : EIATTR_CBANK_PARAM_SIZE
	.align		4
.L_53:
        /*089c*/ 	.byte	0x03, 0x19
        /*089e*/ 	.short	0x0800


	//----- nvinfo : EIATTR_PARAM_CBANK
	.align		4
        /*08a0*/ 	.byte	0x04, 0x0a
        /*08a2*/ 	.short	(.L_55 - .L_54)
	.align		4
.L_54:
        /*08a4*/ 	.word	index@(.nv.constant0._ZN7cutlass13device_kernelINS_4gemm6kernel13GemmUniversalIN4cute5tupleIJiiiiEEENS1_10collective13CollectiveMmaINS1_35MainloopSm100TmaUmmaWarpSpecializedILi4ELi2ELi4ENS5_IJNS4_1CILi2EEESB_NSA_ILi1EEEEEEEENS5_IJNSA_ILi64EEESF_SF_EEENS_6half_tENS5_IJlSC_lEEESH_SI_NS4_8TiledMMAINS4_8MMA_AtomIJNS4_20SM100_MMA_F16BF16_SSISH_SH_fLi64ELi64ELNS4_4UMMA5MajorE0ELSN_0ELNSM_7ScaleInE0ELSO_0EEEEEENS4_6LayoutINS5_IJSC_SC_SC_EEENS5_IJNSA_ILi0EEEST_ST_EEEEENS5_IJNS4_10UnderscoreESW_SW_EEEEENS4_23SM90_TMA_LOAD_MULTICASTENS4_14ComposedLayoutINS4_7SwizzleILi3ELi4ELi3EEENS4_18smem_ptr_flag_bitsILi16EEENSR_INS5_IJNSA_ILi8EEESF_EEENS5_IJSF_SC_EEEEEEEvNS4_8identityESZ_S19_vS1A_EENS_8epilogue10collective18CollectiveEpilogueINS1C_23Sm100TmaWarpSpecializedILi3ELi2ELi16ELb1ELb0EEEJSG_NS5_IJNSR_ISF_SC_EENSR_INSA_ILi32EEESC_EEEEESH_SI_SH_SI_NS1C_6fusion15FusionCallbacksIS1G_NS1L_17LinearCombinationISH_fSH_fLNS_15FloatRoundStyleE2EEESG_S1K_JEEENS4_5SM1004TMEM4LOAD26SM100_TMEM_LOAD_16dp256b4xENS4_13SM90_TMA_LOADENS10_INS11_ILi2ELi4ELi3EEES14_NSR_INS5_IJS15_S1I_EEENS5_IJS1I_SC_EEEEEEENS4_17SM75_U32x4_LDSM_NENS4_14SM90_TMA_STOREES20_NS4_17SM90_U32x4_STSM_NENS4_39AutoVectorizingCopyWithAssumedAlignmentILi128EEEEEEvvEEEEvNT_6ParamsE)
        /*08a8*/ 	.short	0x0380
        /*08aa*/ 	.short	0x0800


	//----- nvinfo : EIATTR_SW_WAR
	.align		4
.L_55:
        /*08ac*/ 	.byte	0x04, 0x36
        /*08ae*/ 	.short	(.L_57 - .L_56)
.L_56:
        /*08b0*/ 	.word	0x00000008
.L_57:


//--------------------- .nv.callgraph             --------------------------
	.section	.nv.callgraph,"",@"SHT_CUDA_CALLGRAPH"
	.align	4
	.sectionentsize	8
	.align		4
        /*0000*/ 	.word	0x00000000
	.align		4
        /*0004*/ 	.word	0xffffffff
	.align		4
        /*0008*/ 	.word	index@(_ZN7cutlass13device_kernelINS_4gemm6kernel13GemmUniversalIN4cute5tupleIJiiiiEEENS1_10collective13CollectiveMmaINS1_35MainloopSm100TmaUmmaWarpSpecializedILi4ELi2ELi4ENS5_IJNS4_1CILi2EEESB_NSA_ILi1EEEEEEEENS5_IJNSA_ILi64EEESF_SF_EEENS_6half_tENS5_IJlSC_lEEESH_SI_NS4_8TiledMMAINS4_8MMA_AtomIJNS4_20SM100_MMA_F16BF16_SSISH_SH_fLi64ELi64ELNS4_4UMMA5MajorE0ELSN_0ELNSM_7ScaleInE0ELSO_0EEEEEENS4_6LayoutINS5_IJSC_SC_SC_EEENS5_IJNSA_ILi0EEEST_ST_EEEEENS5_IJNS4_10UnderscoreESW_SW_EEEEENS4_23SM90_TMA_LOAD_MULTICASTENS4_14ComposedLayoutINS4_7SwizzleILi3ELi4ELi3EEENS4_18smem_ptr_flag_bitsILi16EEENSR_INS5_IJNSA_ILi8EEESF_EEENS5_IJSF_SC_EEEEEEEvNS4_8identityESZ_S19_vS1A_EENS_8epilogue10collective18CollectiveEpilogueINS1C_23Sm100TmaWarpSpecializedILi3ELi2ELi16ELb1ELb0EEEJSG_NS5_IJNSR_ISF_SC_EENSR_INSA_ILi32EEESC_EEEEESH_SI_SH_SI_NS1C_6fusion15FusionCallbacksIS1G_NS1L_17LinearCombinationISH_fSH_fLNS_15FloatRoundStyleE2EEESG_S1K_JEEENS4_5SM1004TMEM4LOAD26SM100_TMEM_LOAD_16dp256b4xENS4_13SM90_TMA_LOADENS10_INS11_ILi2ELi4ELi3EEES14_NSR_INS5_IJS15_S1I_EEENS5_IJS1I_SC_EEEEEEENS4_17SM75_U32x4_LDSM_NENS4_14SM90_TMA_STOREES20_NS4_17SM90_U32x4_STSM_NENS4_39AutoVectorizingCopyWithAssumedAlignmentILi128EEEEEEvvEEEEvNT_6ParamsE)
	.align		4
        /*000c*/ 	.word	index@(__assertfail)
	.align		4
        /*0010*/ 	.word	0x00000000
	.align		4
        /*0014*/ 	.word	0xfffffffe
	.align		4
        /*0018*/ 	.word	0x00000000
	.align		4
        /*001c*/ 	.word	0xfffffffd
	.align		4
        /*0020*/ 	.word	0x00000000
	.align		4
        /*0024*/ 	.word	0xfffffffc


//--------------------- .nv.constant4             --------------------------
	.section	.nv.constant4,"a",@progbits
	.align	8
	.align		8
.nv.constant4:
        /*0000*/ 	.dword	__assertfail
	.align		8
        /*0008*/ 	.dword	__unnamed_1
	.align		8
        /*0010*/ 	.dword	__unnamed_2
	.align		8
        /*0018*/ 	.dword	_ZN39_INTERNAL_4e7eb85f_4_k_cu_0ed6bcb1_72924cuda3std3__45__cpo5beginE
	.align		8
        /*0020*/ 	.dword	_ZN39_INTERNAL_4e7eb85f_4_k_cu_0ed6bcb1_72924cuda3std3__45__cpo3endE
	.align		8
        /*0028*/ 	.dword	_ZN39_INTERNAL_4e7eb85f_4_k_cu_0ed6bcb1_72924cuda3std3__45__cpo6cbeginE
	.align		8
        /*0030*/ 	.dword	_ZN39_INTERNAL_4e7eb85f_4_k_cu_0ed6bcb1_72924cuda3std3__45__cpo4cendE
	.align		8
        /*0038*/ 	.dword	_ZN39_INTERNAL_4e7eb85f_4_k_cu_0ed6bcb1_72924cuda3std3__441_GLOBAL__N__4e7eb85f_4_k_cu_0ed6bcb1_72926ignoreE
	.align		8
        /*0040*/ 	.dword	_ZN39_INTERNAL_4e7eb85f_4_k_cu_0ed6bcb1_72924cuda3std3__419piecewise_constructE
	.align		8
        /*0048*/ 	.dword	_ZN39_INTERNAL_4e7eb85f_4_k_cu_0ed6bcb1_72924cuda3std3__48in_placeE
	.align		8
        /*0050*/ 	.dword	_ZN39_INTERNAL_4e7eb85f_4_k_cu_0ed6bcb1_72924cuda3std6ranges3__45__cpo4swapE
	.align		8
        /*0058*/ 	.dword	_ZN39_INTERNAL_4e7eb85f_4_k_cu_0ed6bcb1_72924cuda3std6ranges3__45__cpo9iter_moveE
	.align		8
        /*0060*/ 	.dword	_ZN39_INTERNAL_4e7eb85f_4_k_cu_0ed6bcb1_72924cute7productE
	.align		8
        /*0068*/ 	.dword	_ZN39_INTERNAL_4e7eb85f_4_k_cu_0ed6bcb1_72924cute1_E
	.align		8
        /*0070*/ 	.dword	$str$25
	.align		8
        /*0078*/ 	.dword	$str$26
	.align		8
        /*0080*/ 	.dword	$str$27
	.align		8
        /*0088*/ 	.dword	$str$28


//--------------------- .text._ZN7cutlass13device_kernelINS_4gemm6kernel13GemmUniversalIN4cute5tupleIJiiiiEEENS1_10collective13CollectiveMmaINS1_35MainloopSm100TmaUmmaWarpSpecializedILi4ELi2ELi4ENS5_IJNS4_1CILi2EEESB_NSA_ILi1EEEEEEEENS5_IJNSA_ILi64EEESF_SF_EEENS_6half_tENS5_IJlSC_lEEESH_SI_NS4_8TiledMMAINS4_8MMA_AtomIJNS4_20SM100_MMA_F16BF16_SSISH_SH_fLi64ELi64ELNS4_4UMMA5MajorE0ELSN_0ELNSM_7ScaleInE0ELSO_0EEEEEENS4_6LayoutINS5_IJSC_SC_SC_EEENS5_IJNSA_ILi0EEEST_ST_EEEEENS5_IJNS4_10UnderscoreESW_SW_EEEEENS4_23SM90_TMA_LOAD_MULTICASTENS4_14ComposedLayoutINS4_7SwizzleILi3ELi4ELi3EEENS4_18smem_ptr_flag_bitsILi16EEENSR_INS5_IJNSA_ILi8EEESF_EEENS5_IJSF_SC_EEEEEEEvNS4_8identityESZ_S19_vS1A_EENS_8epilogue10collective18CollectiveEpilogueINS1C_23Sm100TmaWarpSpecializedILi3ELi2ELi16ELb1ELb0EEEJSG_NS5_IJNSR_ISF_SC_EENSR_INSA_ILi32EEESC_EEEEESH_SI_SH_SI_NS1C_6fusion15FusionCallbacksIS1G_NS1L_17LinearCombinationISH_fSH_fLNS_15FloatRoundStyleE2EEESG_S1K_JEEENS4_5SM1004TMEM4LOAD26SM100_TMEM_LOAD_16dp256b4xENS4_13SM90_TMA_LOADENS10_INS11_ILi2ELi4ELi3EEES14_NSR_INS5_IJS15_S1I_EEENS5_IJS1I_SC_EEEEEEENS4_17SM75_U32x4_LDSM_NENS4_14SM90_TMA_STOREES20_NS4_17SM90_U32x4_STSM_NENS4_39AutoVectorizingCopyWithAssumedAlignmentILi128EEEEEEvvEEEEvNT_6ParamsE --------------------------
	.section	.text._ZN7cutlass13device_kernelINS_4gemm6kernel13GemmUniversalIN4cute5tupleIJiiiiEEENS1_10collective13CollectiveMmaINS1_35MainloopSm100TmaUmmaWarpSpecializedILi4ELi2ELi4ENS5_IJNS4_1CILi2EEESB_NSA_ILi1EEEEEEEENS5_IJNSA_ILi64EEESF_SF_EEENS_6half_tENS5_IJlSC_lEEESH_SI_NS4_8TiledMMAINS4_8MMA_AtomIJNS4_20SM100_MMA_F16BF16_SSISH_SH_fLi64ELi64ELNS4_4UMMA5MajorE0ELSN_0ELNSM_7ScaleInE0ELSO_0EEEEEENS4_6LayoutINS5_IJSC_SC_SC_EEENS5_IJNSA_ILi0EEEST_ST_EEEEENS5_IJNS4_10UnderscoreESW_SW_EEEEENS4_23SM90_TMA_LOAD_MULTICASTENS4_14ComposedLayoutINS4_7SwizzleILi3ELi4ELi3EEENS4_18smem_ptr_flag_bitsILi16EEENSR_INS5_IJNSA_ILi8EEESF_EEENS5_IJSF_SC_EEEEEEEvNS4_8identityESZ_S19_vS1A_EENS_8epilogue10collective18CollectiveEpilogueINS1C_23Sm100TmaWarpSpecializedILi3ELi2ELi16ELb1ELb0EEEJSG_NS5_IJNSR_ISF_SC_EENSR_INSA_ILi32EEESC_EEEEESH_SI_SH_SI_NS1C_6fusion15FusionCallbacksIS1G_NS1L_17LinearCombinationISH_fSH_fLNS_15FloatRoundStyleE2EEESG_S1K_JEEENS4_5SM1004TMEM4LOAD26SM100_TMEM_LOAD_16dp256b4xENS4_13SM90_TMA_LOADENS10_INS11_ILi2ELi4ELi3EEES14_NSR_INS5_IJS15_S1I_EEENS5_IJS1I_SC_EEEEEEENS4_17SM75_U32x4_LDSM_NENS4_14SM90_TMA_STOREES20_NS4_17SM90_U32x4_STSM_NENS4_39AutoVectorizingCopyWithAssumedAlignmentILi128EEEEEEvvEEEEvNT_6ParamsE,"ax",@progbits
	.align	128
.text._ZN7cutlass13device_kernelINS_4gemm6kernel13GemmUniversalIN4cute5tupleIJiiiiEEENS1_10collective13CollectiveMmaINS1_35MainloopSm100TmaUmmaWarpSpecializedILi4ELi2ELi4ENS5_IJNS4_1CILi2EEESB_NSA_ILi1EEEEEEEENS5_IJNSA_ILi64EEESF_SF_EEENS_6half_tENS5_IJlSC_lEEESH_SI_NS4_8TiledMMAINS4_8MMA_AtomIJNS4_20SM100_MMA_F16BF16_SSISH_SH_fLi64ELi64ELNS4_4UMMA5MajorE0ELSN_0ELNSM_7ScaleInE0ELSO_0EEEEEENS4_6LayoutINS5_IJSC_SC_SC_EEENS5_IJNSA_ILi0EEEST_ST_EEEEENS5_IJNS4_10UnderscoreESW_SW_EEEEENS4_23SM90_TMA_LOAD_MULTICASTENS4_14ComposedLayoutINS4_7SwizzleILi3ELi4ELi3EEENS4_18smem_ptr_flag_bitsILi16EEENSR_INS5_IJNSA_ILi8EEESF_EEENS5_IJSF_SC_EEEEEEEvNS4_8identityESZ_S19_vS1A_EENS_8epilogue10collective18CollectiveEpilogueINS1C_23Sm100TmaWarpSpecializedILi3ELi2ELi16ELb1ELb0EEEJSG_NS5_IJNSR_ISF_SC_EENSR_INSA_ILi32EEESC_EEEEESH_SI_SH_SI_NS1C_6fusion15FusionCallbacksIS1G_NS1L_17LinearCombinationISH_fSH_fLNS_15FloatRoundStyleE2EEESG_S1K_JEEENS4_5SM1004TMEM4LOAD26SM100_TMEM_LOAD_16dp256b4xENS4_13SM90_TMA_LOADENS10_INS11_ILi2ELi4ELi3EEES14_NSR_INS5_IJS15_S1I_EEENS5_IJS1I_SC_EEEEEEENS4_17SM75_U32x4_LDSM_NENS4_14SM90_TMA_STOREES20_NS4_17SM90_U32x4_STSM_NENS4_39AutoVectorizingCopyWithAssumedAlignmentILi128EEEEEEvvEEEEvNT_6ParamsE:
        .type           _ZN7cutlass13device_kernelINS_4gemm6kernel13GemmUniversalIN4cute5tupleIJiiiiEEENS1_10collective13CollectiveMmaINS1_35MainloopSm100TmaUmmaWarpSpecializedILi4ELi2ELi4ENS5_IJNS4_1CILi2EEESB_NSA_ILi1EEEEEEEENS5_IJNSA_ILi64EEESF_SF_EEENS_6half_tENS5_IJlSC_lEEESH_SI_NS4_8TiledMMAINS4_8MMA_AtomIJNS4_20SM100_MMA_F16BF16_SSISH_SH_fLi64ELi64ELNS4_4UMMA5MajorE0ELSN_0ELNSM_7ScaleInE0ELSO_0EEEEEENS4_6LayoutINS5_IJSC_SC_SC_EEENS5_IJNSA_ILi0EEEST_ST_EEEEENS5_IJNS4_10UnderscoreESW_SW_EEEEENS4_23SM90_TMA_LOAD_MULTICASTENS4_14ComposedLayoutINS4_7SwizzleILi3ELi4ELi3EEENS4_18smem_ptr_flag_bitsILi16EEENSR_INS5_IJNSA_ILi8EEESF_EEENS5_IJSF_SC_EEEEEEEvNS4_8identityESZ_S19_vS1A_EENS_8epilogue10collective18CollectiveEpilogueINS1C_23Sm100TmaWarpSpecializedILi3ELi2ELi16ELb1ELb0EEEJSG_NS5_IJNSR_ISF_SC_EENSR_INSA_ILi32EEESC_EEEEESH_SI_SH_SI_NS1C_6fusion15FusionCallbacksIS1G_NS1L_17LinearCombinationISH_fSH_fLNS_15FloatRoundStyleE2EEESG_S1K_JEEENS4_5SM1004TMEM4LOAD26SM100_TMEM_LOAD_16dp256b4xENS4_13SM90_TMA_LOADENS10_INS11_ILi2ELi4ELi3EEES14_NSR_INS5_IJS15_S1I_EEENS5_IJS1I_SC_EEEEEEENS4_17SM75_U32x4_LDSM_NENS4_14SM90_TMA_STOREES20_NS4_17SM90_U32x4_STSM_NENS4_39AutoVectorizingCopyWithAssumedAlignmentILi128EEEEEEvvEEEEvNT_6ParamsE,@function
        .size           _ZN7cutlass13device_kernelINS_4gemm6kernel13GemmUniversalIN4cute5tupleIJiiiiEEENS1_10collective13CollectiveMmaINS1_35MainloopSm100TmaUmmaWarpSpecializedILi4ELi2ELi4ENS5_IJNS4_1CILi2EEESB_NSA_ILi1EEEEEEEENS5_IJNSA_ILi64EEESF_SF_EEENS_6half_tENS5_IJlSC_lEEESH_SI_NS4_8TiledMMAINS4_8MMA_AtomIJNS4_20SM100_MMA_F16BF16_SSISH_SH_fLi64ELi64ELNS4_4UMMA5MajorE0ELSN_0ELNSM_7ScaleInE0ELSO_0EEEEEENS4_6LayoutINS5_IJSC_SC_SC_EEENS5_IJNSA_ILi0EEEST_ST_EEEEENS5_IJNS4_10UnderscoreESW_SW_EEEEENS4_23SM90_TMA_LOAD_MULTICASTENS4_14ComposedLayoutINS4_7SwizzleILi3ELi4ELi3EEENS4_18smem_ptr_flag_bitsILi16EEENSR_INS5_IJNSA_ILi8EEESF_EEENS5_IJSF_SC_EEEEEEEvNS4_8identityESZ_S19_vS1A_EENS_8epilogue10collective18CollectiveEpilogueINS1C_23Sm100TmaWarpSpecializedILi3ELi2ELi16ELb1ELb0EEEJSG_NS5_IJNSR_ISF_SC_EENSR_INSA_ILi32EEESC_EEEEESH_SI_SH_SI_NS1C_6fusion15FusionCallbacksIS1G_NS1L_17LinearCombinationISH_fSH_fLNS_15FloatRoundStyleE2EEESG_S1K_JEEENS4_5SM1004TMEM4LOAD26SM100_TMEM_LOAD_16dp256b4xENS4_13SM90_TMA_LOADENS10_INS11_ILi2ELi4ELi3EEES14_NSR_INS5_IJS15_S1I_EEENS5_IJS1I_SC_EEEEEEENS4_17SM75_U32x4_LDSM_NENS4_14SM90_TMA_STOREES20_NS4_17SM90_U32x4_STSM_NENS4_39AutoVectorizingCopyWithAssumedAlignmentILi128EEEEEEvvEEEEvNT_6ParamsE,(.L_x_161 - _ZN7cutlass13device_kernelINS_4gemm6kernel13GemmUniversalIN4cute5tupleIJiiiiEEENS1_10collective13CollectiveMmaINS1_35MainloopSm100TmaUmmaWarpSpecializedILi4ELi2ELi4ENS5_IJNS4_1CILi2EEESB_NSA_ILi1EEEEEEEENS5_IJNSA_ILi64EEESF_SF_EEENS_6half_tENS5_IJlSC_lEEESH_SI_NS4_8TiledMMAINS4_8MMA_AtomIJNS4_20SM100_MMA_F16BF16_SSISH_SH_fLi64ELi64ELNS4_4UMMA5MajorE0ELSN_0ELNSM_7ScaleInE0ELSO_0EEEEEENS4_6LayoutINS5_IJSC_SC_SC_EEENS5_IJNSA_ILi0EEEST_ST_EEEEENS5_IJNS4_10UnderscoreESW_SW_EEEEENS4_23SM90_TMA_LOAD_MULTICASTENS4_14ComposedLayoutINS4_7SwizzleILi3ELi4ELi3EEENS4_18smem_ptr_flag_bitsILi16EEENSR_INS5_IJNSA_ILi8EEESF_EEENS5_IJSF_SC_EEEEEEEvNS4_8identityESZ_S19_vS1A_EENS_8epilogue10collective18CollectiveEpilogueINS1C_23Sm100TmaWarpSpecializedILi3ELi2ELi16ELb1ELb0EEEJSG_NS5_IJNSR_ISF_SC_EENSR_INSA_ILi32EEESC_EEEEESH_SI_SH_SI_NS1C_6fusion15FusionCallbacksIS1G_NS1L_17LinearCombinationISH_fSH_fLNS_15FloatRoundStyleE2EEESG_S1K_JEEENS4_5SM1004TMEM4LOAD26SM100_TMEM_LOAD_16dp256b4xENS4_13SM90_TMA_LOADENS10_INS11_ILi2ELi4ELi3EEES14_NSR_INS5_IJS15_S1I_EEENS5_IJS1I_SC_EEEEEEENS4_17SM75_U32x4_LDSM_NENS4_14SM90_TMA_STOREES20_NS4_17SM90_U32x4_STSM_NENS4_39AutoVectorizingCopyWithAssumedAlignmentILi128EEEEEEvvEEEEvNT_6ParamsE)
        .other          _ZN7cutlass13device_kernelINS_4gemm6kernel13GemmUniversalIN4cute5tupleIJiiiiEEENS1_10collective13CollectiveMmaINS1_35MainloopSm100TmaUmmaWarpSpecializedILi4ELi2ELi4ENS5_IJNS4_1CILi2EEESB_NSA_ILi1EEEEEEEENS5_IJNSA_ILi64EEESF_SF_EEENS_6half_tENS5_IJlSC_lEEESH_SI_NS4_8TiledMMAINS4_8MMA_AtomIJNS4_20SM100_MMA_F16BF16_SSISH_SH_fLi64ELi64ELNS4_4UMMA5MajorE0ELSN_0ELNSM_7ScaleInE0ELSO_0EEEEEENS4_6LayoutINS5_IJSC_SC_SC_EEENS5_IJNSA_ILi0EEEST_ST_EEEEENS5_IJNS4_10UnderscoreESW_SW_EEEEENS4_23SM90_TMA_LOAD_MULTICASTENS4_14ComposedLayoutINS4_7SwizzleILi3ELi4ELi3EEENS4_18smem_ptr_flag_bitsILi16EEENSR_INS5_IJNSA_ILi8EEESF_EEENS5_IJSF_SC_EEEEEEEvNS4_8identityESZ_S19_vS1A_EENS_8epilogue10collective18CollectiveEpilogueINS1C_23Sm100TmaWarpSpecializedILi3ELi2ELi16ELb1ELb0EEEJSG_NS5_IJNSR_ISF_SC_EENSR_INSA_ILi32EEESC_EEEEESH_SI_SH_SI_NS1C_6fusion15FusionCallbacksIS1G_NS1L_17LinearCombinationISH_fSH_fLNS_15FloatRoundStyleE2EEESG_S1K_JEEENS4_5SM1004TMEM4LOAD26SM100_TMEM_LOAD_16dp256b4xENS4_13SM90_TMA_LOADENS10_INS11_ILi2ELi4ELi3EEES14_NSR_INS5_IJS15_S1I_EEENS5_IJS1I_SC_EEEEEEENS4_17SM75_U32x4_LDSM_NENS4_14SM90_TMA_STOREES20_NS4_17SM90_U32x4_STSM_NENS4_39AutoVectorizingCopyWithAssumedAlignmentILi128EEEEEEvvEEEEvNT_6ParamsE,@"STO_CUDA_ENTRY STV_DEFAULT"
_ZN7cutlass13device_kernelINS_4gemm6kernel13GemmUniversalIN4cute5tupleIJiiiiEEENS1_10collective13CollectiveMmaINS1_35MainloopSm100TmaUmmaWarpSpecializedILi4ELi2ELi4ENS5_IJNS4_1CILi2EEESB_NSA_ILi1EEEEEEEENS5_IJNSA_ILi64EEESF_SF_EEENS_6half_tENS5_IJlSC_lEEESH_SI_NS4_8TiledMMAINS4_8MMA_AtomIJNS4_20SM100_MMA_F16BF16_SSISH_SH_fLi64ELi64ELNS4_4UMMA5MajorE0ELSN_0ELNSM_7ScaleInE0ELSO_0EEEEEENS4_6LayoutINS5_IJSC_SC_SC_EEENS5_IJNSA_ILi0EEEST_ST_EEEEENS5_IJNS4_10UnderscoreESW_SW_EEEEENS4_23SM90_TMA_LOAD_MULTICASTENS4_14ComposedLayoutINS4_7SwizzleILi3ELi4ELi3EEENS4_18smem_ptr_flag_bitsILi16EEENSR_INS5_IJNSA_ILi8EEESF_EEENS5_IJSF_SC_EEEEEEEvNS4_8identityESZ_S19_vS1A_EENS_8epilogue10collective18CollectiveEpilogueINS1C_23Sm100TmaWarpSpecializedILi3ELi2ELi16ELb1ELb0EEEJSG_NS5_IJNSR_ISF_SC_EENSR_INSA_ILi32EEESC_EEEEESH_SI_SH_SI_NS1C_6fusion15FusionCallbacksIS1G_NS1L_17LinearCombinationISH_fSH_fLNS_15FloatRoundStyleE2EEESG_S1K_JEEENS4_5SM1004TMEM4LOAD26SM100_TMEM_LOAD_16dp256b4xENS4_13SM90_TMA_LOADENS10_INS11_ILi2ELi4ELi3EEES14_NSR_INS5_IJS15_S1I_EEENS5_IJS1I_SC_EEEEEEENS4_17SM75_U32x4_LDSM_NENS4_14SM90_TMA_STOREES20_NS4_17SM90_U32x4_STSM_NENS4_39AutoVectorizingCopyWithAssumedAlignmentILi128EEEEEEvvEEEEvNT_6ParamsE:
[----:B------:R-:W1:Y:S01]  /*0000*/  LDC R1, c[0x0][0x37c] ;  /* 0x0000df00ff017b82 */ /* 0x000e620000000800 */
[----:B------:R-:W2:Y:S01]  /*0010*/  S2R R55, SR_TID.X ;  /* 0x0000000000377919 */ /* 0x000ea20000002100 */
[----:B------:R-:W3:Y:S01]  /*0020*/  LDCU.64 UR8, c[0x0][0x890] ;  /* 0x00011200ff0877ac */ /* 0x000ee20008000a00 */
[----:B------:R-:W-:Y:S02]  /*0030*/  PRMT R45, RZ, 0x7610, R45 ;  /* 0x00007610ff2d7816 */ /* 0x000fe4000000002d */
[----:B------:R-:W-:Y:S01]  /*0040*/  ELECT P3, URZ, PT ;  /* 0x0000000000ff782f */ /* 0x000fe20003860000 */
[----:B---3--:R-:W-:-:S04]  /*0050*/  UISETP.NE.U32.AND UP0, UPT, UR8, URZ, UPT ;  /* 0x000000ff0800728c */ /* 0x008fc8000bf05070 */
[----:B------:R-:W-:Y:S01]  /*0060*/  UISETP.NE.AND.EX UP0, UPT, UR9, URZ, UPT, UP0 ;  /* 0x000000ff0900728c */ /* 0x000fe2000bf05300 */
[----:B--2---:R-:W-:-:S05]  /*0070*/  SHF.R.U32.HI R46, RZ, 0x5, R55 ;  /* 0x00000005ff2e7819 */ /* 0x004fca0000011637 */
[----:B------:R-:W2:Y:S02]  /*0080*/  SHFL.IDX PT, R0, R46, RZ, 0x1f ;  /* 0x00001fff2e007589 */ /* 0x000ea400000e0000 */
[----:B--2---:R-:W-:Y:S01]  /*0090*/  R2UR UR22, R0 ;  /* 0x00000000001672ca */ /* 0x004fe200000e0000 */
[----:B-1----:R-:W-:-:S14]  /*00a0*/  BRA.U UP0, `(.L_x_0) ;  /* 0x0000000100307547 */ /* 0x002fdc000b800000 */
[----:B------:R-:W1:Y:S02]  /*00b0*/  LDCU.64 UR4, c[0x0][0x888] ;  /* 0x00011100ff0477ac */ /* 0x000e640008000a00 */
[----:B-1----:R-:W-:-:S04]  /*00c0*/  UISETP.NE.U32.AND UP0, UPT, UR4, URZ, UPT ;  /* 0x000000ff0400728c */ /* 0x002fc8000bf05070 */
[----:B------:R-:W-:-:S09]  /*00d0*/  UISETP.NE.AND.EX UP0, UPT, UR5, URZ, UPT, UP0 ;  /* 0x000000ff0500728c */ /* 0x000fd2000bf05300 */
[----:B------:R-:W-:Y:S05]  /*00e0*/  BRA.U !UP0, `(.L_x_1) ;  /* 0x0000000108147547 */ /* 0x000fea000b800000 */
[----:B------:R-:W1:Y:S01]  /*00f0*/  LDC.64 R26, c[0x0][0x888] ;  /* 0x00022200ff1a7b82 */ /* 0x000e620000000a00 */
[----:B------:R-:W1:Y:S02]  /*0100*/  LDCU.64 UR4, c[0x0][0x358] ;  /* 0x00006b00ff0477ac */ /* 0x000e640008000a00 */
[----:B-1----:R1:W5:Y:S01]  /*0110*/  LDG.E R26, desc[UR4][R26.64] ;  /* 0x000000041a1a7981 */ /* 0x002362000c1e1900 */
[----:B------:R-:W-:Y:S01]  /*0120*/  HFMA2 R45, -RZ, RZ, 0, 5.9604644775390625e-08 ;  /* 0x00000001ff2d7431 */ /* 0x000fe200000001ff */
[----:B------:R-:W-:Y:S05]  /*0130*/  BRA `(.L_x_0) ;  /* 0x00000000000c7947 */ /* 0x000fea0003800000 */
.L_x_1:
[----:B------:R-:W1:Y:S01]  /*0140*/  LDCU UR4, c[0x0][0x880] ;  /* 0x00011000ff0477ac */ /* 0x000e620008000800 */
[----:B------:R-:W-:Y:S01]  /*0150*/  HFMA2 R45, -RZ, RZ, 0, 5.9604644775390625e-08 ;  /* 0x00000001ff2d7431 */ /* 0x000fe200000001ff */
[----:B-1----:R-:W-:-:S07]  /*0160*/  MOV R26, UR4 ;  /* 0x00000004001a7c02 */ /* 0x002fce0008000f00 */
.L_x_0:
[----:B------:R-:W2:Y:S02]  /*0170*/  LDCU.64 UR4, c[0x0][0x8b0] ;  /* 0x00011600ff0477ac */ /* 0x000ea40008000a00 */
[----:B--2---:R-:W-:-:S04]  /*0180*/  UISETP.NE.U32.AND UP0, UPT, UR4, URZ, UPT ;  /* 0x000000ff0400728c */ /* 0x004fc8000bf05070 */
[----:B------:R-:W-:-:S09]  /*0190*/  UISETP.NE.AND.EX UP0, UPT, UR5, URZ, UPT, UP0 ;  /* 0x000000ff0500728c */ /* 0x000fd2000bf05300 */
[----:B------:R-:W-:Y:S05]  /*01a0*/  BRA.U UP0, `(.L_x_2) ;  /* 0x0000000100287547 */ /* 0x000fea000b800000 */
[----:B------:R-:W2:Y:S02]  /*01b0*/  LDCU.64 UR4, c[0x0][0x8a8] ;  /* 0x00011500ff0477ac */ /* 0x000ea40008000a00 */
[----:B--2---:R-:W-:-:S04]  /*01c0*/  UISETP.NE.U32.AND UP0, UPT, UR4, URZ, UPT ;  /* 0x000000ff0400728c */ /* 0x004fc8000bf05070 */
[----:B------:R-:W-:-:S09]  /*01d0*/  UISETP.NE.AND.EX UP0, UPT, UR5, URZ, UPT, UP0 ;  /* 0x000000ff0500728c */ /* 0x000fd2000bf05300 */
[----:B------:R-:W-:Y:S05]  /*01e0*/  BRA.U !UP0, `(.L_x_3) ;  /* 0x0000000108107547 */ /* 0x000fea000b800000 */
[----:B------:R-:W2:Y:S01]  /*01f0*/  LDC.64 R24, c[0x0][0x8a8] ;  /* 0x00022a00ff187b82 */ /* 0x000ea20000000a00 */
[----:B------:R-:W2:Y:S02]  /*0200*/  LDCU.64 UR4, c[0x0][0x358] ;  /* 0x00006b00ff0477ac */ /* 0x000ea40008000a00 */
[----:B--2---:R2:W5:Y:S01]  /*0210*/  LDG.E R24, desc[UR4][R24.64] ;  /* 0x0000000418187981 */ /* 0x004562000c1e1900 */
[----:B------:R-:W-:Y:S05]  /*0220*/  BRA `(.L_x_2) ;  /* 0x0000000000087947 */ /* 0x000fea0003800000 */
.L_x_3:
[----:B------:R-:W2:Y:S02]  /*0230*/  LDCU UR4, c[0x0][0x8a0] ;  /* 0x00011400ff0477ac */ /* 0x000ea40008000800 */
[----:B--2---:R-:W-:Y:S02]  /*0240*/  MOV R24, UR4 ;  /* 0x0000000400187c02 */ /* 0x004fe40008000f00 */
.L_x_2:
[----:B------:R-:W-:Y:S01]  /*0250*/  IMAD.U32 R0, RZ, RZ, UR22 ;  /* 0x00000016ff007e24 */ /* 0x000fe2000f8e00ff */
[----:B------:R-:W-:Y:S04]  /*0260*/  BSSY.RECONVERGENT B0, `(.L_x_4) ;  /* 0x000000c000007945 */ /* 0x000fe80003800200 */
[C---:B------:R-:W-:Y:S02]  /*0270*/  ISETP.NE.OR P1, PT, R0.reuse, 0x1, !P3 ;  /* 0x000000010000780c */ /* 0x040fe40005f25670 */
[----:B------:R-:W-:-:S11]  /*0280*/  ISETP.NE.OR P0, PT, R0, 0x3, !P3 ;  /* 0x000000030000780c */ /* 0x000fd60005f05670 */
[----:B------:R-:W-:Y:S05]  /*0290*/  @P1 BRA `(.L_x_5) ;  /* 0x0000000000201947 */ /* 0x000fea0003800000 */
[----:B------:R-:W3:Y:S02]  /*02a0*/  LDCU.64 UR4, c[0x0][0x348] ;  /* 0x00006900ff0477ac */ /* 0x000ee40008000a00 */
[----:B---3--:R-:W-:Y:S02]  /*02b0*/  UIADD3 UR6, UP1, UPT, UR4, 0x80, URZ ;  /* 0x0000008004067890 */ /* 0x008fe4000ff3e0ff */
[----:B------:R-:W-:Y:S02]  /*02c0*/  UIADD3 UR4, UP0, UPT, UR4, 0x180, URZ ;  /* 0x0000018004047890 */ /* 0x000fe4000ff1e0ff */
[----:B------:R-:W-:Y:S02]  /*02d0*/  UIADD3.X UR7, UPT, UPT, URZ, UR5, URZ, UP1, !UPT ;  /* 0x00000005ff077290 */ /* 0x000fe40008ffe4ff */
[----:B------:R-:W-:-:S07]  /*02e0*/  UIADD3.X UR5, UPT, UPT, URZ, UR5, URZ, UP0, !UPT ;  /* 0x00000005ff057290 */ /* 0x000fce00087fe4ff */
[----:B------:R3:W-:Y:S02]  /*02f0*/  UTMACCTL.PF [UR6] ;  /* 0x00000000060079b9 */ /* 0x0007e40008040000 */
[----:B------:R3:W-:Y:S02]  /*0300*/  UTMACCTL.PF [UR4] ;  /* 0x00000000040079b9 */ /* 0x0007e40008040000 */
[----:B---3--:R-:W-:Y:S01]  /*0310*/  NOP ;  /* 0x0000000000007918 */ /* 0x008fe20000000000 */
.L_x_5:
[----:B------:R-:W-:Y:S05]  /*0320*/  BSYNC.RECONVERGENT B0 ;  /* 0x0000000000007941 */ /* 0x000fea0003800200 */
.L_x_4:
[----:B------:R-:W-:Y:S04]  /*0330*/  BSSY.RECONVERGENT B0, `(.L_x_6) ;  /* 0x000000a000007945 */ /* 0x000fe80003800200 */
        /* <DEDUP_REMOVED lines=9> */
.L_x_7:
[----:B------:R-:W-:Y:S05]  /*03d0*/  BSYNC.RECONVERGENT B0 ;  /* 0x0000000000007941 */ /* 0x000fea0003800200 */
.L_x_6:
[----:B------:R-:W3:Y:S01]  /*03e0*/  LDCU.64 UR4, c[0x0][0x888] ;  /* 0x00011100ff0477ac */ /* 0x000ee20008000a00 */
[----:B------:R-:W-:Y:S02]  /*03f0*/  UISETP.EQ.U32.AND UP1, UPT, UR8, URZ, UPT ;  /* 0x000000ff0800728c */ /* 0x000fe4000bf22070 */
[----:B------:R-:W-:Y:S02]  /*0400*/  UPLOP3.LUT UP3, UPT, UPT, UPT, UPT, 0x80, 0x8 ;  /* 0x000000000008789c */ /* 0x000fe40003f6f070 */
[----:B---3--:R-:W-:-:S04]  /*0410*/  UISETP.NE.U32.AND UP0, UPT, UR4, URZ, UPT ;  /* 0x000000ff0400728c */ /* 0x008fc8000bf05070 */
[----:B------:R-:W-:-:S04]  /*0420*/  UISETP.NE.AND.EX UP0, UPT, UR5, URZ, UPT, UP0 ;  /* 0x000000ff0500728c */ /* 0x000fc8000bf05300 */
[----:B------:R-:W-:-:S04]  /*0430*/  UISETP.EQ.OR.EX UP2, UPT, UR9, URZ, !UP0, UP1 ;  /* 0x000000ff0900728c */ /* 0x000fc8000c742710 */
[----:B------:R-:W-:-:S06]  /*0440*/  UP2UR UR4, UPR, URZ, 0x4 ;  /* 0x00000004ff047883 */ /* 0x000fcc0008000000 */
[----:B------:R-:W-:Y:S01]  /*0450*/  MOV R49, UR4 ;  /* 0x0000000400317c02 */ /* 0x000fe20008000f00 */
[----:B------:R-:W-:Y:S06]  /*0460*/  BRA.U !UP2, `(.L_x_8) ;  /* 0x000000010a207547 */ /* 0x000fec000b800000 */
[----:B------:R-:W-:Y:S01]  /*0470*/  UISETP.NE.U32.AND UP1, UPT, UR8, URZ, UPT ;  /* 0x000000ff0800728c */ /* 0x000fe2000bf25070 */
[----:B-----5:R-:W-:Y:S01]  /*0480*/  FSETP.NEU.AND P0, PT, R26, RZ, PT ;  /* 0x000000ff1a00720b */ /* 0x020fe20003f0d000 */
[----:B------:R-:W-:Y:S02]  /*0490*/  USEL UR4, URZ, 0xffffffff, UP0 ;  /* 0xffffffffff047887 */ /* 0x000fe40008000000 */
[----:B------:R-:W-:-:S10]  /*04a0*/  UISETP.NE.AND.EX UP1, UPT, UR9, URZ, UPT, UP1 ;  /* 0x000000ff0900728c */ /* 0x000fd4000bf25310 */
[----:B------:R-:W-:Y:S01]  /*04b0*/  VOTEU.ANY UP0, P0 ;  /* 0x0000000000ff7886 */ /* 0x000fe20000000100 */
[----:B------:R-:W-:-:S04]  /*04c0*/  @!UP1 USEL UR4, URZ, 0xffffffff, UP0 ;  /* 0xffffffffff049887 */ /* 0x000fc80008000000 */
[----:B------:R-:W-:-:S04]  /*04d0*/  ULOP3.LUT UR4, UR4, 0x1, URZ, 0xc0, !UPT ;  /* 0x0000000104047892 */ /* 0x000fc8000f8ec0ff */
[----:B------:R-:W-:-:S11]  /*04e0*/  UISETP.NE.U32.AND UP3, UPT, UR4, 0x1, UPT ;  /* 0x000000010400788c */ /* 0x000fd6000bf65070 */
.L_x_8:
[----:B------:R-:W3:Y:S01]  /*04f0*/  SHFL.IDX PT, R2, R46, RZ, 0x1f ;  /* 0x00001fff2e027589 */ /* 0x000ee200000e0000 */
[----:B------:R-:W-:-:S04]  /*0500*/  UISETP.NE.AND UP0, UPT, UR22, 0x2, UPT ;  /* 0x000000021600788c */ /* 0x000fc8000bf05270 */
[----:B------:R-:W-:Y:S01]  /*0510*/  USEL UR33, URZ, 0x1, UP0 ;  /* 0x00000001ff217887 */ /* 0x000fe20008000000 */
[----:B---3--:R-:W-:-:S13]  /*0520*/  ISETP.NE.AND P0, PT, R2, RZ, PT ;  /* 0x000000ff0200720c */ /* 0x008fda0003f05270 */
[----:B------:R-:W-:Y:S05]  /*0530*/  @P0 BRA `(.L_x_9) ;  /* 0x0000000000580947 */ /* 0x000fea0003800000 */
[----:B------:R-:W3:Y:S01]  /*0540*/  S2UR UR4, SR_CgaCtaId ;  /* 0x00000000000479c3 */ /* 0x000ee20000008800 */
[----:B------:R-:W-:Y:S01]  /*0550*/  UMOV UR5, 0x400 ;  /* 0x0000040000057882 */ /* 0x000fe20000000000 */
[----:B------:R-:W-:Y:S01]  /*0560*/  UMOV UR8, 0x1 ;  /* 0x0000000100087882 */ /* 0x000fe20000000000 */
[----:B------:R-:W-:Y:S01]  /*0570*/  UMOV UR6, 0x3 ;  /* 0x0000000300067882 */ /* 0x000fe20000000000 */
[----:B------:R-:W-:-:S04]  /*0580*/  UIADD3 UR8, UPT, UPT, -UR8, 0x100000, URZ ;  /* 0x0010000008087890 */ /* 0x000fc8000fffe1ff */
[----:B------:R-:W-:Y:S02]  /*0590*/  USHF.L.U32 UR9, UR8, 0xb, URZ ;  /* 0x0000000b08097899 */ /* 0x000fe400080006ff */
[----:B------:R-:W-:Y:S02]  /*05a0*/  USHF.L.U32 UR8, UR8, 0x1, URZ ;  /* 0x0000000108087899 */ /* 0x000fe400080006ff */
[----:B------:R-:W-:-:S04]  /*05b0*/  UIADD3 UR6, UPT, UPT, -UR6, 0x100000, URZ ;  /* 0x0010000006067890 */ /* 0x000fc8000fffe1ff */
[----:B------:R-:W-:Y:S02]  /*05c0*/  USHF.L.U32 UR7, UR6, 0xb, URZ ;  /* 0x0000000b06077899 */ /* 0x000fe400080006ff */
[----:B------:R-:W-:Y:S01]  /*05d0*/  USHF.L.U32 UR6, UR6, 0x1, URZ ;  /* 0x0000000106067899 */ /* 0x000fe200080006ff */
[----:B------:R-:W-:Y:S01]  /*05e0*/  ELECT P0, URZ, PT ;  /* 0x0000000000ff782f */ /* 0x000fe20003800000 */
[----:B---3--:R-:W-:Y:S01]  /*05f0*/  ULEA UR4, UR4, UR5, 0x18 ;  /* 0x0000000504047291 */ /* 0x008fe2000f8ec0ff */
[----:B------:R-:W3:Y:S11]  /*0600*/  FENCE.VIEW.ASYNC.S ;  /* 0x00000000000073c6 */ /* 0x000ef60000000000 */
[----:B---3--:R3:W4:Y:S01]  /*0610*/  SYNCS.EXCH.64 URZ, [UR4], UR8 ;  /* 0x0000000804ff75b2 */ /* 0x0087220008000100 */
[----:B------:R3:W1:Y:S01]  /*0620*/  SYNCS.EXCH.64 URZ, [UR4+0x20], UR6 ;  /* 0x0000200604ff75b2 */ /* 0x0006620008000100 */
[----:B------:R3:W1:Y:S01]  /*0630*/  SYNCS.EXCH.64 URZ, [UR4+0x8], UR8 ;  /* 0x0000080804ff75b2 */ /* 0x0006620008000100 */
[----:B------:R3:W1:Y:S01]  /*0640*/  SYNCS.EXCH.64 URZ, [UR4+0x28], UR6 ;  /* 0x0000280604ff75b2 */ /* 0x0006620008000100 */
[----:B------:R3:W1:Y:S01]  /*0650*/  SYNCS.EXCH.64 URZ, [UR4+0x10], UR8 ;  /* 0x0000100804ff75b2 */ /* 0x0006620008000100 */
[----:B------:R3:W1:Y:S01]  /*0660*/  SYNCS.EXCH.64 URZ, [UR4+0x30], UR6 ;  /* 0x0000300604ff75b2 */ /* 0x0006620008000100 */
[----:B------:R3:W1:Y:S01]  /*0670*/  SYNCS.EXCH.64 URZ, [UR4+0x18], UR8 ;  /* 0x0000180804ff75b2 */ /* 0x0006620008000100 */
[----:B------:R3:W1:Y:S01]  /*0680*/  SYNCS.EXCH.64 URZ, [UR4+0x38], UR6 ;  /* 0x0000380604ff75b2 */ /* 0x0006620008000100 */
[----:B------:R-:W-:Y:S01]  /*0690*/  NOP ;  /* 0x0000000000007918 */ /* 0x000fe20000000000 */
.L_x_9:
[----:B------:R-:W2:Y:S01]  /*06a0*/  SHFL.IDX PT, R2, R46, RZ, 0x1f ;  /* 0x00001fff2e027589 */ /* 0x000ea200000e0000 */
[----:B------:R-:W-:Y:S01]  /*06b0*/  NOP ;  /* 0x0000000000007918 */ /* 0x000fe20000000000 */
[----:B--2---:R-:W-:-:S13]  /*06c0*/  ISETP.NE.AND P0, PT, R2, 0x1, PT ;  /* 0x000000010200780c */ /* 0x004fda0003f05270 */
[----:B------:R-:W-:Y:S05]  /*06d0*/  @P0 BRA `(.L_x_10) ;  /* 0x0000000000500947 */ /* 0x000fea0003800000 */
[----:B---3--:R-:W2:Y:S01]  /*06e0*/  S2UR UR4, SR_CgaCtaId ;  /* 0x00000000000479c3 */ /* 0x008ea20000008800 */
        /* <DEDUP_REMOVED lines=10> */
[----:B--2---:R-:W-:Y:S01]  /*0790*/  ULEA UR4, UR4, UR5, 0x18 ;  /* 0x0000000504047291 */ /* 0x004fe2000f8ec0ff */
[----:B------:R-:W2:Y:S11]  /*07a0*/  FENCE.VIEW.ASYNC.S ;  /* 0x00000000000073c6 */ /* 0x000eb60000000000 */
[----:B--2---:R2:W3:Y:S01]  /*07b0*/  SYNCS.EXCH.64 URZ, [UR4+0x40], UR8 ;  /* 0x0000400804ff75b2 */ /* 0x0044e20008000100 */
[----:B------:R2:W1:Y:S01]  /*07c0*/  SYNCS.EXCH.64 URZ, [UR4+0x58], UR6 ;  /* 0x0000580604ff75b2 */ /* 0x0004620008000100 */
[----:B------:R2:W1:Y:S01]  /*07d0*/  SYNCS.EXCH.64 URZ, [UR4+0x48], UR8 ;  /* 0x0000480804ff75b2 */ /* 0x0004620008000100 */
[----:B------:R2:W1:Y:S01]  /*07e0*/  SYNCS.EXCH.64 URZ, [UR4+0x60], UR6 ;  /* 0x0000600604ff75b2 */ /* 0x0004620008000100 */
[----:B------:R2:W1:Y:S01]  /*07f0*/  SYNCS.EXCH.64 URZ, [UR4+0x50], UR8 ;  /* 0x0000500804ff75b2 */ /* 0x0004620008000100 */
[----:B------:R2:W1:Y:S01]  /*0800*/  SYNCS.EXCH.64 URZ, [UR4+0x68], UR6 ;  /* 0x0000680604ff75b2 */ /* 0x0004620008000100 */
[----:B------:R-:W-:Y:S01]  /*0810*/  NOP ;  /* 0x0000000000007918 */ /* 0x000fe20000000000 */
.L_x_10:
[----:B------:R-:W4:Y:S01]  /*0820*/  SHFL.IDX PT, R2, R46, RZ, 0x1f ;  /* 0x00001fff2e027589 */ /* 0x000f2200000e0000 */
[----:B------:R-:W-:Y:S01]  /*0830*/  NOP ;  /* 0x0000000000007918 */ /* 0x000fe20000000000 */
[----:B----4-:R-:W-:-:S13]  /*0840*/  ISETP.NE.AND P0, PT, R2, 0x3, PT ;  /* 0x000000030200780c */ /* 0x010fda0003f05270 */
[----:B------:R-:W-:Y:S05]  /*0850*/  @P0 BRA `(.L_x_11) ;  /* 0x0000000000300947 */ /* 0x000fea0003800000 */
[----:B--23--:R-:W2:Y:S01]  /*0860*/  S2UR UR6, SR_CgaCtaId ;  /* 0x00000000000679c3 */ /* 0x00cea20000008800 */
[----:B------:R-:W-:Y:S01]  /*0870*/  UMOV UR4, 0x400 ;  /* 0x0000040000047882 */ /* 0x000fe20000000000 */
[----:B------:R-:W-:Y:S01]  /*0880*/  UMOV UR5, 0x20 ;  /* 0x0000002000057882 */ /* 0x000fe20000000000 */
[----:B------:R-:W-:Y:S01]  /*0890*/  ELECT P0, URZ, PT ;  /* 0x0000000000ff782f */ /* 0x000fe20003800000 */
[----:B--2---:R-:W-:Y:S02]  /*08a0*/  ULEA UR6, UR6, UR4, 0x18 ;  /* 0x0000000406067291 */ /* 0x004fe4000f8ec0ff */
[----:B------:R-:W-:-:S04]  /*08b0*/  UIADD3 UR4, UPT, UPT, -UR5, 0x100000, URZ ;  /* 0x0010000005047890 */ /* 0x000fc8000fffe1ff */
[----:B------:R-:W-:Y:S02]  /*08c0*/  USHF.L.U32 UR5, UR4, 0xb, URZ ;  /* 0x0000000b04057899 */ /* 0x000fe400080006ff */
[----:B------:R-:W-:Y:S01]  /*08d0*/  USHF.L.U32 UR4, UR4, 0x1, URZ ;  /* 0x0000000104047899 */ /* 0x000fe200080006ff */
[----:B------:R-:W2:Y:S11]  /*08e0*/  FENCE.VIEW.ASYNC.S ;  /* 0x00000000000073c6 */ /* 0x000eb60000000000 */
[----:B--2---:R4:W2:Y:S01]  /*08f0*/  SYNCS.EXCH.64 URZ, [UR6+0x70], UR4 ;  /* 0x0000700406ff75b2 */ /* 0x0048a20008000100 */
[----:B------:R4:W3:Y:S02]  /*0900*/  SYNCS.EXCH.64 URZ, [UR6+0x78], UR4 ;  /* 0x0000780406ff75b2 */ /* 0x0008e40008000100 */
[----:B----4-:R-:W-:Y:S01]  /*0910*/  NOP ;  /* 0x0000000000007918 */ /* 0x010fe20000000000 */
.L_x_11:
[----:B------:R-:W4:Y:S01]  /*0920*/  SHFL.IDX PT, R2, R46, RZ, 0x1f ;  /* 0x00001fff2e027589 */ /* 0x000f2200000e0000 */
[----:B------:R-:W-:Y:S01]  /*0930*/  NOP ;  /* 0x0000000000007918 */ /* 0x000fe20000000000 */
[----:B----4-:R-:W-:-:S13]  /*0940*/  ISETP.NE.AND P0, PT, R2, 0x4, PT ;  /* 0x000000040200780c */ /* 0x010fda0003f05270 */
[----:B------:R-:W-:Y:S05]  /*0950*/  @P0 BRA `(.L_x_12) ;  /* 0x00000000004c0947 */ /* 0x000fea0003800000 */
[----:B--23--:R-:W2:Y:S01]  /*0960*/  S2UR UR6, SR_CgaCtaId ;  /* 0x00000000000679c3 */ /* 0x00cea20000008800 */
[----:B------:R-:W-:Y:S01]  /*0970*/  UMOV UR4, 0x3a0 ;  /* 0x000003a000047882 */ /* 0x000fe20000000000 */
[----:B------:R-:W-:Y:S01]  /*0980*/  UMOV UR5, 0x400 ;  /* 0x0000040000057882 */ /* 0x000fe20000000000 */
[----:B------:R-:W-:Y:S01]  /*0990*/  USEL UR4, UR4, 0x320, UP3 ;  /* 0x0000032004047887 */ /* 0x000fe20009800000 */
[----:B------:R-:W-:Y:S01]  /*09a0*/  UMOV UR8, 0x1 ;  /* 0x0000000100087882 */ /* 0x000fe20000000000 */
[----:B------:R-:W-:Y:S01]  /*09b0*/  ELECT P0, URZ, PT ;  /* 0x0000000000ff782f */ /* 0x000fe20003800000 */
[----:B------:R-:W-:-:S04]  /*09c0*/  UIADD3 UR8, UPT, UPT, -UR8, 0x100000, URZ ;  /* 0x0010000008087890 */ /* 0x000fc8000fffe1ff */
[----:B------:R-:W-:Y:S02]  /*09d0*/  USHF.L.U32 UR9, UR8, 0xb, URZ ;  /* 0x0000000b08097899 */ /* 0x000fe400080006ff */
[----:B------:R-:W-:Y:S02]  /*09e0*/  USHF.L.U32 UR8, UR8, 0x1, URZ ;  /* 0x0000000108087899 */ /* 0x000fe400080006ff */
[----:B--2---:R-:W-:Y:S02]  /*09f0*/  ULEA UR6, UR6, UR5, 0x18 ;  /* 0x0000000506067291 */ /* 0x004fe4000f8ec0ff */
[----:B------:R-:W-:-:S04]  /*0a00*/  UIADD3 UR4, UPT, UPT, -UR4, 0x100000, URZ ;  /* 0x0010000004047890 */ /* 0x000fc8000fffe1ff */
[----:B------:R-:W-:Y:S02]  /*0a10*/  USHF.L.U32 UR5, UR4, 0xb, URZ ;  /* 0x0000000b04057899 */ /* 0x000fe400080006ff */
[----:B------:R-:W-:Y:S01]  /*0a20*/  USHF.L.U32 UR4, UR4, 0x1, URZ ;  /* 0x0000000104047899 */ /* 0x000fe200080006ff */
[----:B------:R-:W2:Y:S03]  /*0a30*/  FENCE.VIEW.ASYNC.S ;  /* 0x00000000000073c6 */ /* 0x000ea60000000000 */
[----:B--2---:R4:W2:Y:S08]  /*0a40*/  SYNCS.EXCH.64 URZ, [UR6+0x80], UR8 ;  /* 0x0000800806ff75b2 */ /* 0x0048b00008000100 */
[----:B------:R4:W3:Y:S01]  /*0a50*/  SYNCS.EXCH.64 URZ, [UR6+0x90], UR4 ;  /* 0x0000900406ff75b2 */ /* 0x0008e20008000100 */
[----:B------:R4:W1:Y:S01]  /*0a60*/  SYNCS.EXCH.64 URZ, [UR6+0x88], UR8 ;  /* 0x0000880806ff75b2 */ /* 0x0008620008000100 */
[----:B------:R4:W1:Y:S02]  /*0a70*/  SYNCS.EXCH.64 URZ, [UR6+0x98], UR4 ;  /* 0x0000980406ff75b2 */ /* 0x0008640008000100 */
[----:B----4-:R-:W-:Y:S01]  /*0a80*/  NOP ;  /* 0x0000000000007918 */ /* 0x010fe20000000000 */
.L_x_12:
[----:B------:R-:W4:Y:S01]  /*0a90*/  SHFL.IDX PT, R2, R46, RZ, 0x1f ;  /* 0x00001fff2e027589 */ /* 0x000f2200000e0000 */
[----:B------:R-:W-:Y:S01]  /*0aa0*/  NOP ;  /* 0x0000000000007918 */ /* 0x000fe20000000000 */
[----:B----4-:R-:W-:-:S13]  /*0ab0*/  ISETP.NE.AND P0, PT, R2, 0x5, PT ;  /* 0x000000050200780c */ /* 0x010fda0003f05270 */
[----:B------:R-:W-:Y:S05]  /*0ac0*/  @P0 BRA `(.L_x_13) ;  /* 0x0000000000580947 */ /* 0x000fea0003800000 */
[----:B--23--:R-:W2:Y:S01]  /*0ad0*/  S2UR UR4, SR_CgaCtaId ;  /* 0x00000000000479c3 */ /* 0x00cea20000008800 */
        /* <DEDUP_REMOVED lines=12> */
[----:B--2---:R4:W2:Y:S01]  /*0ba0*/  SYNCS.EXCH.64 URZ, [UR4+0xa0], UR8 ;  /* 0x0000a00804ff75b2 */ /* 0x0048a20008000100 */
[----:B------:R4:W3:Y:S01]  /*0bb0*/  SYNCS.EXCH.64 URZ, [UR4+0xc0], UR6 ;  /* 0x0000c00604ff75b2 */ /* 0x0008e20008000100 */
[----:B------:R4:W1:Y:S01]  /*0bc0*/  SYNCS.EXCH.64 URZ, [UR4+0xa8], UR8 ;  /* 0x0000a80804ff75b2 */ /* 0x0008620008000100 */
[----:B------:R4:W1:Y:S01]  /*0bd0*/  SYNCS.EXCH.64 URZ, [UR4+0xc8], UR6 ;  /* 0x0000c80604ff75b2 */ /* 0x0008620008000100 */
[----:B------:R4:W1:Y:S01]  /*0be0*/  SYNCS.EXCH.64 URZ, [UR4+0xb0], UR8 ;  /* 0x0000b00804ff75b2 */ /* 0x0008620008000100 */
[----:B------:R4:W1:Y:S01]  /*0bf0*/  SYNCS.EXCH.64 URZ, [UR4+0xd0], UR6 ;  /* 0x0000d00604ff75b2 */ /* 0x0008620008000100 */
[----:B------:R4:W1:Y:S01]  /*0c00*/  SYNCS.EXCH.64 URZ, [UR4+0xb8], UR8 ;  /* 0x0000b80804ff75b2 */ /* 0x0008620008000100 */
[----:B------:R4:W1:Y:S02]  /*0c10*/  SYNCS.EXCH.64 URZ, [UR4+0xd8], UR6 ;  /* 0x0000d80604ff75b2 */ /* 0x0008640008000100 */
[----:B----4-:R-:W-:Y:S01]  /*0c20*/  NOP ;  /* 0x0000000000007918 */ /* 0x010fe20000000000 */
.L_x_13:
[----:B------:R-:W4:Y:S01]  /*0c30*/  SHFL.IDX PT, R2, R46, RZ, 0x1f ;  /* 0x00001fff2e027589 */ /* 0x000f2200000e0000 */
[----:B------:R-:W1:Y:S01]  /*0c40*/  S2UR UR54, SR_CgaCtaId ;  /* 0x00000000003679c3 */ /* 0x000e620000008800 */
[----:B------:R-:W-:Y:S01]  /*0c50*/  NOP ;  /* 0x0000000000007918 */ /* 0x000fe20000000000 */
[----:B----4-:R-:W-:-:S13]  /*0c60*/  ISETP.NE.AND P0, PT, R2, 0x3, PT ;  /* 0x000000030200780c */ /* 0x010fda0003f05270 */
[----:B-1----:R-:W-:Y:S05]  /*0c70*/  @P0 BRA `(.L_x_14) ;  /* 0x0000000000340947 */ /* 0x002fea0003800000 */
[----:B--23--:R-:W-:Y:S01]  /*0c80*/  UMOV UR4, 0x400 ;  /* 0x0000040000047882 */ /* 0x00cfe20000000000 */
[----:B------:R-:W-:Y:S01]  /*0c90*/  UMOV UR6, 0x20 ;  /* 0x0000002000067882 */ /* 0x000fe20000000000 */
[----:B------:R-:W-:Y:S02]  /*0ca0*/  ULEA UR4, UR54, UR4, 0x18 ;  /* 0x0000000436047291 */ /* 0x000fe4000f8ec0ff */
[----:B------:R-:W-:-:S04]  /*0cb0*/  UIADD3 UR6, UPT, UPT, -UR6, 0x100000, URZ ;  /* 0x0010000006067890 */ /* 0x000fc8000fffe1ff */
[----:B------:R-:W-:Y:S02]  /*0cc0*/  USHF.L.U32 UR7, UR6, 0xb, URZ ;  /* 0x0000000b06077899 */ /* 0x000fe400080006ff */
[----:B------:R-:W-:Y:S01]  /*0cd0*/  USHF.L.U32 UR6, UR6, 0x1, URZ ;  /* 0x0000000106067899 */ /* 0x000fe200080006ff */
[----:B------:R-:W-:Y:S01]  /*0ce0*/  ELECT P0, URZ, PT ;  /* 0x0000000000ff782f */ /* 0x000fe20003800000 */
[----:B------:R-:W1:Y:S10]  /*0cf0*/  FENCE.VIEW.ASYNC.S ;  /* 0x00000000000073c6 */ /* 0x000e740000000000 */
[----:B-1----:R1:W4:Y:S01]  /*0d00*/  SYNCS.EXCH.64 URZ, [UR4+0xe0], UR6 ;  /* 0x0000e00604ff75b2 */ /* 0x0023220008000100 */
[----:B------:R1:W2:Y:S01]  /*0d10*/  SYNCS.EXCH.64 URZ, [UR4+0xf0], UR6 ;  /* 0x0000f00604ff75b2 */ /* 0x0002a20008000100 */
[----:B------:R1:W3:Y:S01]  /*0d20*/  SYNCS.EXCH.64 URZ, [UR4+0xe8], UR6 ;  /* 0x0000e80604ff75b2 */ /* 0x0002e20008000100 */
[----:B------:R1:W1:Y:S01]  /*0d30*/  SYNCS.EXCH.64 URZ, [UR4+0xf8], UR6 ;  /* 0x0000f80604ff75b2 */ /* 0x0002620008000100 */
[----:B------:R-:W-:Y:S01]  /*0d40*/  NOP ;  /* 0x0000000000007918 */ /* 0x000fe20000000000 */
.L_x_14:
[----:B-123--:R-:W1:Y:S01]  /*0d50*/  LDCU UR4, c[0x0][0x36c] ;  /* 0x00006d80ff0477ac */ /* 0x00ee620008000800 */
[----:B------:R-:W-:Y:S01]  /*0d60*/  ISETP.NE.OR P3, PT, R0, 0x2, !P3 ;  /* 0x000000020000780c */ /* 0x000fe20005f65670 */
[----:B------:R-:W-:Y:S01]  /*0d70*/  NOP ;  /* 0x0000000000007918 */ /* 0x000fe20000000000 */
[----:B------:R-:W-:Y:S01]  /*0d80*/  LOP3.LUT R0, R55, 0x1f, RZ, 0xc0, !PT ;  /* 0x0000001f37007812 */ /* 0x000fe200078ec0ff */
[----:B------:R-:W-:Y:S02]  /*0d90*/  UISETP.NE.AND UP4, UPT, UR22, URZ, UPT ;  /* 0x000000ff1600728c */ /* 0x000fe4000bf85270 */
[----:B-1----:R-:W-:-:S09]  /*0da0*/  UISETP.EQ.U32.AND UP5, UPT, UR4, 0x1, UPT ;  /* 0x000000010400788c */ /* 0x002fd2000bfa2070 */
[----:B------:R-:W-:Y:S05]  /*0db0*/  BRA.U !UP5, `(.L_x_15) ;  /* 0x000000010d087547 */ /* 0x000fea000b800000 */
[----:B----4-:R-:W-:Y:S01]  /*0dc0*/  UCGABAR_ARV ;  /* 0x00000000000079c7 */ /* 0x010fe20008000000 */
[----:B------:R-:W-:Y:S05]  /*0dd0*/  BRA `(.L_x_16) ;  /* 0x0000000000047947 */ /* 0x000fea0003800000 */
.L_x_15:
[----:B----4-:R-:W-:Y:S01]  /*0de0*/  NOP ;  /* 0x0000000000007918 */ /* 0x010fe20000000000 */
.L_x_16:
[----:B------:R-:W1:Y:S01]  /*0df0*/  S2UR UR29, SR_CTAID.X ;  /* 0x00000000001d79c3 */ /* 0x000e620000002500 */
[----:B------:R-:W-:-:S05]  /*0e00*/  CS2R.32 R48, SR_CgaSize ;  /* 0x0000000000307805 */ /* 0x000fca0000008a00 */
[----:B------:R-:W-:-:S05]  /*0e10*/  IMAD R48, R48, -0xa0, RZ ;  /* 0xffffff6030307824 */ /* 0x000fca00078e02ff */
[----:B------:R-:W-:-:S14]  /*0e20*/  R2UR UR5, R48 ;  /* 0x00000000300572ca */ /* 0x000fdc00000e0000 */
[----:B------:R-:W2:Y:S01]  /*0e30*/  LDCU UR5, c[0x0][UR5+0x2b0] ;  /* 0x00005600050577ac */ /* 0x000ea20008000800 */
[----:B------:R-:W-:-:S05]  /*0e40*/  CS2R.32 R48, SR_CgaSize ;  /* 0x0000000000307805 */ /* 0x000fca0000008a00 */
[----:B------:R-:W-:-:S05]  /*0e50*/  IMAD R48, R48, -0xa0, RZ ;  /* 0xffffff6030307824 */ /* 0x000fca00078e02ff */
[----:B------:R-:W-:-:S14]  /*0e60*/  R2UR UR4, R48 ;  /* 0x00000000300472ca */ /* 0x000fdc00000e0000 */
[----:B------:R-:W3:Y:S01]  /*0e70*/  LDCU UR4, c[0x0][UR4+0x2b4] ;  /* 0x00005680040477ac */ /* 0x000ee20008000800 */
[----:B------:R-:W4:Y:S01]  /*0e80*/  S2UR UR32, SR_CTAID.Y ;  /* 0x00000000002079c3 */ /* 0x000f220000002600 */
[----:B------:R-:W-:-:S05]  /*0e90*/  CS2R.32 R48, SR_CgaSize ;  /* 0x0000000000307805 */ /* 0x000fca0000008a00 */
[----:B------:R-:W-:-:S05]  /*0ea0*/  IMAD R48, R48, -0xa0, RZ ;  /* 0xffffff6030307824 */ /* 0x000fca00078e02ff */
[----:B------:R-:W-:-:S14]  /*0eb0*/  R2UR UR7, R48 ;  /* 0x00000000300772ca */ /* 0x000fdc00000e0000 */
[----:B------:R-:W3:Y:S01]  /*0ec0*/  LDCU UR7, c[0x0][UR7+0x2a0] ;  /* 0x00005400070777ac */ /* 0x000ee20008000800 */
[----:B------:R-:W-:-:S05]  /*0ed0*/  CS2R.32 R48, SR_CgaSize ;  /* 0x0000000000307805 */ /* 0x000fca0000008a00 */
[----:B------:R-:W-:-:S05]  /*0ee0*/  IMAD R48, R48, -0xa0, RZ ;  /* 0xffffff6030307824 */ /* 0x000fca00078e02ff */
[----:B------:R-:W-:-:S14]  /*0ef0*/  R2UR UR8, R48 ;  /* 0x00000000300872ca */ /* 0x000fdc00000e0000 */
[----:B------:R-:W3:Y:S01]  /*0f00*/  LDCU UR8, c[0x0][UR8+0x2a4] ;  /* 0x00005480080877ac */ /* 0x000ee20008000800 */
[----:B------:R-:W-:Y:S02]  /*0f10*/  ULOP3.LUT UR46, UR54, 0x1, URZ, 0xc0, !UPT ;  /* 0x00000001362e7892 */ /* 0x000fe4000f8ec0ff */
[----:B------:R-:W-:Y:S02]  /*0f20*/  USHF.R.U32.HI UR26, URZ, 0x1, UR54 ;  /* 0x00000001ff1a7899 */ /* 0x000fe40008011636 */
[----:B------:R-:W-:Y:S02]  /*0f30*/  UISETP.GT.U32.AND UP1, UPT, UR46, 0xffff, UPT ;  /* 0x0000ffff2e00788c */ /* 0x000fe4000bf24070 */
[----:B------:R-:W-:Y:S01]  /*0f40*/  USHF.L.U32 UR28, UR54, 0xa, URZ ;  /* 0x0000000a361c7899 */ /* 0x000fe200080006ff */
[----:B-1----:R-:W-:Y:S01]  /*0f50*/  I2FP.F32.U32 R3, UR29 ;  /* 0x0000001d00037c45 */ /* 0x002fe20008201000 */
[----:B------:R-:W1:Y:S04]  /*0f60*/  LDCU UR23, c[0x0][0xb24] ;  /* 0x00016480ff1777ac */ /* 0x000e680008000800 */
[----:B--2---:R-:W-:Y:S01]  /*0f70*/  FMUL R3, R3, UR5 ;  /* 0x0000000503037c20 */ /* 0x004fe20008400000 */
[----:B------:R-:W2:Y:S01]  /*0f80*/  LDCU UR40, c[0x0][0xb24] ;  /* 0x00016480ff2877ac */ /* 0x000ea20008000800 */
[----:B----4-:R-:W-:Y:S01]  /*0f90*/  I2FP.F32.U32 R2, UR32 ;  /* 0x0000002000027c45 */ /* 0x010fe20008201000 */
[----:B------:R-:W4:Y:S03]  /*0fa0*/  LDCU UR31, c[0x0][0xb30] ;  /* 0x00016600ff1f77ac */ /* 0x000f260008000800 */
[----:B------:R-:W1:Y:S01]  /*0fb0*/  F2I.U32.TRUNC.NTZ R3, R3 ;  /* 0x0000000300037305 */ /* 0x000e62000020f000 */
[----:B---3--:R-:W-:Y:S01]  /*0fc0*/  FMUL R2, R2, UR4 ;  /* 0x0000000402027c20 */ /* 0x008fe20008400000 */
[----:B------:R-:W-:-:S02]  /*0fd0*/  ULOP3.LUT UR4, UR54, 0x2, URZ, 0xc0, !UPT ;  /* 0x0000000236047892 */ /* 0x000fc4000f8ec0ff */
[----:B------:R-:W-:Y:S02]  /*0fe0*/  USHF.L.U32 UR27, UR54, 0xb, URZ ;  /* 0x0000000b361b7899 */ /* 0x000fe400080006ff */
[----:B------:R-:W-:Y:S02]  /*0ff0*/  UISETP.GT.U32.AND UP0, UPT, UR4, 0xffff, UPT ;  /* 0x0000ffff0400788c */ /* 0x000fe4000bf04070 */
[----:B------:R-:W3:Y:S01]  /*1000*/  F2I.U32.TRUNC.NTZ R2, R2 ;  /* 0x0000000200027305 */ /* 0x000ee2000020f000 */
[----:B------:R-:W-:Y:S01]  /*1010*/  UMOV UR35, 0x5 ;  /* 0x0000000500237882 */ /* 0x000fe20000000000 */
[----:B------:R-:W-:Y:S02]  /*1020*/  USEL UR24, UR46, 0xffff, !UP1 ;  /* 0x0000ffff2e187887 */ /* 0x000fe4000c800000 */
[----:B------:R-:W-:Y:S01]  /*1030*/  USEL UR25, UR4, 0xffff, !UP0 ;  /* 0x0000ffff04197887 */ /* 0x000fe2000c000000 */
[----:B-1----:R-:W-:Y:S02]  /*1040*/  R2UR UR5, R3 ;  /* 0x00000000030572ca */ /* 0x002fe400000e0000 */
[----:B---3--:R-:W-:-:S02]  /*1050*/  R2UR UR6, R2 ;  /* 0x00000000020672ca */ /* 0x008fc400000e0000 */
[----:B------:R-:W-:-:S09]  /*1060*/  PRMT R2, RZ, 0x7610, R2 ;  /* 0x00007610ff027816 */ /* 0x000fd20000000002 */
[----:B------:R-:W-:-:S04]  /*1070*/  UIADD3 UR5, UPT, UPT, -UR5, URZ, URZ ;  /* 0x000000ff05057290 */ /* 0x000fc8000fffe1ff */
[----:B------:R-:W-:Y:S02]  /*1080*/  UIMAD UR5, UR7, UR5, UR29 ;  /* 0x00000005070572a4 */ /* 0x000fe4000f8e021d */
[----:B------:R-:W-:-:S04]  /*1090*/  UIADD3 UR4, UPT, UPT, -UR6, URZ, URZ ;  /* 0x000000ff06047290 */ /* 0x000fc8000fffe1ff */
[----:B------:R-:W-:Y:S01]  /*10a0*/  IMAD.U32 R48, RZ, RZ, UR5 ;  /* 0x00000005ff307e24 */ /* 0x000fe2000f8e00ff */
[----:B------:R-:W-:-:S06]  /*10b0*/  UIMAD UR4, UR8, UR4, UR32 ;  /* 0x00000004080472a4 */ /* 0x000fcc000f8e0220 */
[----:B------:R-:W-:Y:S01]  /*10c0*/  IMAD.U32 R47, RZ, RZ, UR4 ;  /* 0x00000004ff2f7e24 */ /* 0x000fe2000f8e00ff */
[----:B--2-4-:R-:W-:Y:S06]  /*10d0*/  BRA.U UP4, `(.L_x_17) ;  /* 0x0000000104447547 */ /* 0x014fec000b800000 */
[----:B------:R-:W-:Y:S02]  /*10e0*/  R2UR UR4, R47 ;  /* 0x000000002f0472ca */ /* 0x000fe400000e0000 */
[----:B------:R-:W-:-:S11]  /*10f0*/  R2UR UR6, R48 ;  /* 0x00000000300672ca */ /* 0x000fd600000e0000 */
[----:B------:R-:W-:Y:S02]  /*1100*/  UISETP.NE.AND UP0, UPT, UR4, URZ, UPT ;  /* 0x000000ff0400728c */ /* 0x000fe4000bf05270 */
[----:B------:R-:W-:Y:S02]  /*1110*/  UISETP.NE.AND UP1, UPT, UR4, 0x1, UPT ;  /* 0x000000010400788c */ /* 0x000fe4000bf25270 */
[----:B------:R-:W-:Y:S02]  /*1120*/  UISETP.NE.AND UP2, UPT, UR6, URZ, UP0 ;  /* 0x000000ff0600728c */ /* 0x000fe40008745270 */
[----:B------:R-:W-:Y:S02]  /*1130*/  USEL UR4, URZ, 0x2, UP0 ;  /* 0x00000002ff047887 */ /* 0x000fe40008000000 */
[----:B------:R-:W-:Y:S02]  /*1140*/  USEL UR8, URZ, 0x1, UP2 ;  /* 0x00000001ff087887 */ /* 0x000fe40009000000 */
[----:B------:R-:W-:-:S02]  /*1150*/  UISETP.NE.AND UP2, UPT, UR6, URZ, UPT ;  /* 0x000000ff0600728c */ /* 0x000fc4000bf45270 */
[----:B------:R-:W-:Y:S02]  /*1160*/  USEL UR5, URZ, 0x4, UP1 ;  /* 0x00000004ff057887 */ /* 0x000fe40008800000 */
[----:B------:R-:W-:Y:S02]  /*1170*/  UISETP.NE.AND UP0, UPT, UR6, 0x1, UPT ;  /* 0x000000010600788c */ /* 0x000fe4000bf05270 */
[----:B------:R-:W-:Y:S02]  /*1180*/  USEL UR6, URZ, 0x8, UP1 ;  /* 0x00000008ff067887 */ /* 0x000fe40008800000 */
[----:B------:R-:W-:Y:S02]  /*1190*/  USEL UR7, UR5, 0x4, UP2 ;  /* 0x0000000405077887 */ /* 0x000fe40009000000 */
[----:B------:R-:W-:Y:S02]  /*11a0*/  USEL UR4, UR4, 0x2, UP0 ;  /* 0x0000000204047887 */ /* 0x000fe40008000000 */
[----:B------:R-:W-:-:S02]  /*11b0*/  USEL UR5, UR6, 0x8, UP0 ;  /* 0x0000000806057887 */ /* 0x000fc40008000000 */
[----:B------:R-:W-:-:S04]  /*11c0*/  UIADD3 UR4, UPT, UPT, UR4, UR7, UR8 ;  /* 0x0000000704047290 */ /* 0x000fc8000fffe008 */
[----:B------:R-:W-:-:S06]  /*11d0*/  UIADD3 UR4, UPT, UPT, UR4, UR5, URZ ;  /* 0x0000000504047290 */ /* 0x000fcc000fffe0ff */
[----:B------:R-:W-:-:S07]  /*11e0*/  IMAD.U32 R2, RZ, RZ, UR4 ;  /* 0x00000004ff027e24 */ /* 0x000fce000f8e00ff */
.L_x_17:
[----:B------:R-:W1:Y:S01]  /*11f0*/  S2UR UR36, SR_CTAID.Z ;  /* 0x00000000002479c3 */ /* 0x000e620000002700 */
[----:B------:R-:W-:Y:S01]  /*1200*/  UISETP.GE.AND UP0, UPT, UR23, 0x1, UPT ;  /* 0x000000011700788c */ /* 0x000fe2000bf06270 */
[----:B------:R-:W-:-:S08]  /*1210*/  UMOV UR34, 0x3 ;  /* 0x0000000300227882 */ /* 0x000fd00000000000 */
[----:B------:R-:W-:Y:S05]  /*1220*/  BRA.U !UP0, `(.L_x_18) ;  /* 0x0000000108d47547 */ /* 0x000fea000b800000 */
[----:B------:R-:W2:Y:S01]  /*1230*/  LDCU.128 UR12, c[0x0][0xb10] ;  /* 0x00016200ff0c77ac */ /* 0x000ea20008000c00 */
[----:B------:R-:W3:Y:S01]  /*1240*/  LDCU UR6, c[0x0][0x370] ;  /* 0x00006e00ff0677ac */ /* 0x000ee20008000800 */
[----:B------:R-:W4:Y:S01]  /*1250*/  LDCU UR5, c[0x0][0x374] ;  /* 0x00006e80ff0577ac */ /* 0x000f220008000800 */
[----:B------:R-:W1:Y:S01]  /*1260*/  LDCU UR30, c[0x0][0xb0c] ;  /* 0x00016180ff1e77ac */ /* 0x000e620008000800 */
[----:B------:R-:W1:Y:S01]  /*1270*/  LDCU UR4, c[0x0][0xb20] ;  /* 0x00016400ff0477ac */ /* 0x000e620008000800 */
[----:B------:R-:W1:Y:S01]  /*1280*/  LDCU.64 UR8, c[0x0][0xb28] ;  /* 0x00016500ff0877ac */ /* 0x000e620008000a00 */
[----:B--2---:R-:W-:Y:S02]  /*1290*/  UISETP.NE.AND UP0, UPT, UR14, 0x1, UPT ;  /* 0x000000010e00788c */ /* 0x004fe4000bf05270 */
[----:B----4-:R-:W-:Y:S02]  /*12a0*/  UIMAD.WIDE.U32 UR10, UR5, UR15, URZ ;  /* 0x0000000f050a72a5 */ /* 0x010fe4000f8e00ff */
[----:B---3--:R-:W-:-:S02]  /*12b0*/  UIMAD.WIDE.U32 UR18, UR6, UR12, URZ ;  /* 0x0000000c061272a5 */ /* 0x008fc4000f8e00ff */
[----:B-1----:R-:W-:Y:S02]  /*12c0*/  UISETP.NE.AND UP1, UPT, UR30, 0x1, UPT ;  /* 0x000000011e00788c */ /* 0x002fe4000bf25270 */
[----:B------:R-:W-:Y:S01]  /*12d0*/  UISETP.NE.AND UP2, UPT, UR23, 0x1, UPT ;  /* 0x000000011700788c */ /* 0x000fe2000bf45270 */
[----:B------:R-:W-:Y:S02]  /*12e0*/  UMOV UR10, UR11 ;  /* 0x0000000b000a7c82 */ /* 0x000fe40008000000 */
[----:B------:R-:W-:Y:S01]  /*12f0*/  UMOV UR18, UR19 ;  /* 0x0000001300127c82 */ /* 0x000fe20008000000 */
[----:B------:R-:W-:Y:S02]  /*1300*/  @UP0 USHF.R.U32.HI UR5, URZ, UR4, UR10 ;  /* 0x00000004ff050299 */ /* 0x000fe4000801160a */
[----:B------:R-:W-:Y:S02]  /*1310*/  UIMAD.WIDE.U32 UR20, UR32, UR15, URZ ;  /* 0x0000000f201472a5 */ /* 0x000fe4000f8e00ff */
[----:B------:R-:W-:-:S02]  /*1320*/  UIMAD.WIDE.U32 UR10, UR5, UR8, URZ ;  /* 0x00000008050a72a5 */ /* 0x000fc4000f8e00ff */
[----:B------:R-:W-:Y:S02]  /*1330*/  @UP1 USHF.R.U32.HI UR6, URZ, UR13, UR18 ;  /* 0x0000000dff061299 */ /* 0x000fe40008011612 */
[----:B------:R-:W-:Y:S02]  /*1340*/  UIMAD.WIDE.U32 UR16, UR29, UR12, URZ ;  /* 0x0000000c1d1072a5 */ /* 0x000fe4000f8e00ff */
[----:B------:R-:W-:Y:S01]  /*1350*/  UIMAD.WIDE.U32 UR18, UR6, UR8, URZ ;  /* 0x00000008061272a5 */ /* 0x000fe2000f8e00ff */
[----:B------:R-:W-:Y:S01]  /*1360*/  UMOV UR20, UR21 ;  /* 0x0000001500147c82 */ /* 0x000fe20008000000 */
[----:B------:R-:W-:Y:S01]  /*1370*/  UMOV UR10, UR11 ;  /* 0x0000000b000a7c82 */ /* 0x000fe20008000000 */
[----:B------:R-:W-:Y:S02]  /*1380*/  USHF.R.U32.HI UR20, URZ, UR4, UR20 ;  /* 0x00000004ff147299 */ /* 0x000fe40008011614 */
[----:B------:R-:W-:Y:S02]  /*1390*/  @UP2 USHF.R.U32.HI UR5, URZ, UR9, UR10 ;  /* 0x00000009ff052299 */ /* 0x000fe4000801160a */
[----:B------:R-:W-:Y:S01]  /*13a0*/  UMOV UR7, UR19 ;  /* 0x0000001300077c82 */ /* 0x000fe20008000000 */
[----:B------:R-:W-:Y:S01]  /*13b0*/  UMOV UR16, UR17 ;  /* 0x0000001100107c82 */ /* 0x000fe20008000000 */
[----:B------:R-:W-:-:S02]  /*13c0*/  @UP2 USHF.R.U32.HI UR6, URZ, UR9, UR7 ;  /* 0x00000009ff062299 */ /* 0x000fc40008011607 */
[----:B------:R-:W-:Y:S02]  /*13d0*/  USHF.R.U32.HI UR13, URZ, UR13, UR16 ;  /* 0x0000000dff0d7299 */ /* 0x000fe40008011610 */
[----:B------:R-:W-:Y:S02]  /*13e0*/  USEL UR4, UR32, UR20, !UP0 ;  /* 0x0000001420047287 */ /* 0x000fe4000c000000 */
[----:B------:R-:W-:Y:S02]  /*13f0*/  UIMAD UR7, UR5, UR23, URZ ;  /* 0x00000017050772a4 */ /* 0x000fe4000f8e02ff */
[----:B------:R-:W-:Y:S02]  /*1400*/  USEL UR5, UR29, UR13, !UP1 ;  /* 0x0000000d1d057287 */ /* 0x000fe4000c800000 */
[----:B------:R-:W-:Y:S02]  /*1410*/  UIMAD UR12, UR6, UR23, URZ ;  /* 0x00000017060c72a4 */ /* 0x000fe4000f8e02ff */
[----:B------:R-:W-:-:S02]  /*1420*/  UISETP.GE.AND UP0, UPT, UR4, UR7, UPT ;  /* 0x000000070400728c */ /* 0x000fc4000bf06270 */
[----:B------:R-:W-:Y:S02]  /*1430*/  UIMAD.WIDE.U32 UR10, UR4, UR8, URZ ;  /* 0x00000008040a72a5 */ /* 0x000fe4000f8e00ff */
[----:B------:R-:W-:Y:S02]  /*1440*/  UISETP.GE.OR UP0, UPT, UR5, UR12, UP0 ;  /* 0x0000000c0500728c */ /* 0x000fe40008706670 */
[----:B------:R-:W-:Y:S02]  /*1450*/  UIMAD.WIDE.U32 UR12, UR5, UR8, URZ ;  /* 0x00000008050c72a5 */ /* 0x000fe4000f8e00ff */
[----:B------:R-:W-:Y:S01]  /*1460*/  UIADD3 UR10, UPT, UPT, -UR4, URZ, URZ ;  /* 0x000000ff040a7290 */ /* 0x000fe2000fffe1ff */
[----:B------:R-:W-:Y:S01]  /*1470*/  UMOV UR8, UR11 ;  /* 0x0000000b00087c82 */ /* 0x000fe20008000000 */
[----:B------:R-:W-:Y:S02]  /*1480*/  UIADD3 UR11, UPT, UPT, -UR5, URZ, URZ ;  /* 0x000000ff050b7290 */ /* 0x000fe4000fffe1ff */
[----:B------:R-:W-:-:S03]  /*1490*/  USHF.R.U32.HI UR8, URZ, UR9, UR8 ;  /* 0x00000009ff087299 */ /* 0x000fc60008011608 */
[----:B------:R-:W-:Y:S01]  /*14a0*/  @!UP0 UMOV UR7, UR13 ;  /* 0x0000000d00078c82 */ /* 0x000fe20008000000 */
[----:B------:R-:W-:Y:S02]  /*14b0*/  UIMAD UR32, UR14, UR10, UR32 ;  /* 0x0000000a0e2072a4 */ /* 0x000fe4000f8e0220 */
[----:B------:R-:W-:Y:S02]  /*14c0*/  USEL UR8, UR4, UR8, !UP2 ;  /* 0x0000000804087287 */ /* 0x000fe4000d000000 */
[----:B------:R-:W-:Y:S02]  /*14d0*/  @!UP0 USHF.R.U32.HI UR7, URZ, UR9, UR7 ;  /* 0x00000009ff078299 */ /* 0x000fe40008011607 */
[----:B------:R-:W-:Y:S02]  /*14e0*/  UIADD3 UR9, UPT, UPT, -UR8, URZ, URZ ;  /* 0x000000ff08097290 */ /* 0x000fe4000fffe1ff */
[----:B------:R-:W-:Y:S02]  /*14f0*/  @!UP0 USEL UR7, UR5, UR7, !UP2 ;  /* 0x0000000705078287 */ /* 0x000fe4000d000000 */
[----:B------:R-:W-:-:S02]  /*1500*/  UIMAD UR9, UR23, UR9, UR4 ;  /* 0x00000009170972a4 */ /* 0x000fc4000f8e0204 */
[----:B------:R-:W-:Y:S02]  /*1510*/  @!UP0 UIADD3 UR8, UPT, UPT, UR8, -UR7, URZ ;  /* 0x8000000708088290 */ /* 0x000fe4000fffe0ff */
[----:B------:R-:W-:Y:S02]  /*1520*/  @!UP0 UIMAD UR6, UR9, UR6, UR7 ;  /* 0x00000006090682a4 */ /* 0x000fe4000f8e0207 */
[----:B------:R-:W-:Y:S02]  /*1530*/  @!UP0 UIMAD UR4, UR8, UR23, UR5 ;  /* 0x00000017080482a4 */ /* 0x000fe4000f8e0205 */
[----:B------:R-:W-:Y:S02]  /*1540*/  UIMAD UR29, UR30, UR11, UR29 ;  /* 0x0000000b1e1d72a4 */ /* 0x000fe4000f8e021d */
[----:B------:R-:W-:Y:S01]  /*1550*/  UIMAD UR32, UR4, UR14, UR32 ;  /* 0x0000000e042072a4 */ /* 0x000fe2000f8e0220 */
[----:B------:R-:W-:Y:S02]  /*1560*/  @!UP0 UMOV UR5, UR6 ;  /* 0x0000000600058c82 */ /* 0x000fe40008000000 */
[----:B------:R-:W-:-:S12]  /*1570*/  UIMAD UR29, UR5, UR30, UR29 ;  /* 0x0000001e051d72a4 */ /* 0x000fd8000f8e021d */
.L_x_18:
[----:B------:R-:W-:Y:S02]  /*1580*/  UISETP.NE.AND UP1, UPT, UR31, 0x1, UPT ;  /* 0x000000011f00788c */ /* 0x000fe4000bf25270 */
[----:B------:R-:W-:Y:S02]  /*1590*/  ULOP3.LUT UR24, UR24, 0xffff, URZ, 0xc0, !UPT ;  /* 0x0000ffff18187892 */ /* 0x000fe4000f8ec0ff */
[----:B------:R-:W-:Y:S02]  /*15a0*/  ULOP3.LUT UR21, UR25, 0xffff, URZ, 0xc0, !UPT ;  /* 0x0000ffff19157892 */ /* 0x000fe4000f8ec0ff */
[----:B------:R-:W-:Y:S02]  /*15b0*/  UISETP.NE.AND UP0, UPT, UR22, 0x2, UPT ;  /* 0x000000021600788c */ /* 0x000fe4000bf05270 */
[----:B------:R-:W-:Y:S02]  /*15c0*/  ULOP3.LUT UR28, UR28, 0x800, URZ, 0xc0, !UPT ;  /* 0x000008001c1c7892 */ /* 0x000fe4000f8ec0ff */
[----:B------:R-:W-:-:S02]  /*15d0*/  ULOP3.LUT UR27, UR27, 0x800, URZ, 0xc0, !UPT ;  /* 0x000008001b1b7892 */ /* 0x000fc4000f8ec0ff */
[----:B------:R-:W-:Y:S02]  /*15e0*/  USHF.L.U32 UR24, UR35, UR24, URZ ;  /* 0x0000001823187299 */ /* 0x000fe400080006ff */
[----:B------:R-:W-:Y:S01]  /*15f0*/  USHF.L.U32 UR21, UR34, UR21, URZ ;  /* 0x0000001522157299 */ /* 0x000fe200080006ff */
[----:B------:R-:W-:Y:S11]  /*1600*/  BRA.U UP1, `(.L_x_19) ;  /* 0x0000000101447547 */ /* 0x000ff6000b800000 */
[----:B------:R-:W2:Y:S01]  /*1610*/  LDCU.128 UR8, c[0x0][0xb10] ;  /* 0x00016200ff0877ac */ /* 0x000ea20008000c00 */
[----:B------:R-:W3:Y:S01]  /*1620*/  LDCU UR12, c[0x0][0xb0c] ;  /* 0x00016180ff0c77ac */ /* 0x000ee20008000800 */
[----:B------:R-:W4:Y:S01]  /*1630*/  LDCU UR13, c[0x0][0xb20] ;  /* 0x00016400ff0d77ac */ /* 0x000f220008000800 */
[----:B--2---:R-:W-:Y:S02]  /*1640*/  UIMAD.WIDE.U32 UR6, UR29, UR8, URZ ;  /* 0x000000081d0672a5 */ /* 0x004fe4000f8e00ff */
[----:B------:R-:W-:Y:S02]  /*1650*/  UIMAD.WIDE.U32 UR4, UR32, UR11, URZ ;  /* 0x0000000b200472a5 */ /* 0x000fe4000f8e00ff */
[----:B---3--:R-:W-:Y:S02]  /*1660*/  UISETP.NE.AND UP2, UPT, UR12, 0x1, UPT ;  /* 0x000000010c00788c */ /* 0x008fe4000bf45270 */
[----:B------:R-:W-:Y:S01]  /*1670*/  UISETP.NE.AND UP1, UPT, UR10, 0x1, UPT ;  /* 0x000000010a00788c */ /* 0x000fe2000bf25270 */
[----:B------:R-:W-:-:S02]  /*1680*/  UMOV UR6, UR7 ;  /* 0x0000000700067c82 */ /* 0x000fc40008000000 */
[----:B------:R-:W-:Y:S01]  /*1690*/  UMOV UR4, UR5 ;  /* 0x0000000500047c82 */ /* 0x000fe20008000000 */
[----:B------:R-:W-:Y:S02]  /*16a0*/  USHF.R.U32.HI UR9, URZ, UR9, UR6 ;  /* 0x00000009ff097299 */ /* 0x000fe40008011606 */
[----:B----4-:R-:W-:Y:S02]  /*16b0*/  USHF.R.U32.HI UR4, URZ, UR13, UR4 ;  /* 0x0000000dff047299 */ /* 0x010fe40008011604 */
[----:B------:R-:W-:Y:S02]  /*16c0*/  USEL UR5, UR29, UR9, !UP2 ;  /* 0x000000091d057287 */ /* 0x000fe4000d000000 */
[----:B------:R-:W-:-:S04]  /*16d0*/  USEL UR4, UR32, UR4, !UP1 ;  /* 0x0000000420047287 */ /* 0x000fc8000c800000 */
[----:B------:R-:W-:Y:S02]  /*16e0*/  UIADD3 UR6, UPT, UPT, UR5, -UR4, URZ ;  /* 0x8000000405067290 */ /* 0x000fe4000fffe0ff */
[----:B------:R-:W-:Y:S02]  /*16f0*/  UIADD3 UR4, UPT, UPT, -UR5, UR4, URZ ;  /* 0x0000000405047290 */ /* 0x000fe4000fffe1ff */
[----:B------:R-:W-:Y:S02]  /*1700*/  UIMAD UR32, UR6, UR10, UR32 ;  /* 0x0000000a062072a4 */ /* 0x000fe4000f8e0220 */
[----:B------:R-:W-:-:S12]  /*1710*/  UIMAD UR29, UR4, UR12, UR29 ;  /* 0x0000000c041d72a4 */ /* 0x000fd8000f8e021d */
.L_x_19:
[----:B------:R-:W-:Y:S05]  /*1720*/  BRA.U !UP5, `(.L_x_20) ;  /* 0x000000010d0c7547 */ /* 0x000fea000b800000 */
[----:B------:R-:W-:Y:S01]  /*1730*/  UCGABAR_WAIT ;  /* 0x0000000000007dc7 */ /* 0x000fe20008000000 */
[----:B------:R-:W-:Y:S01]  /*1740*/  CCTL.IVALL ;  /* 0x00000000ff00798f */ /* 0x000fe20002000000 */
[----:B------:R-:W-:Y:S05]  /*1750*/  BRA `(.L_x_21) ;  /* 0x0000000000047947 */ /* 0x000fea0003800000 */
.L_x_20:
[----:B------:R-:W-:Y:S06]  /*1760*/  BAR.SYNC.DEFER_BLOCKING 0x0 ;  /* 0x0000000000007b1d */ /* 0x000fec0000010000 */
.L_x_21:
[----:B------:R-:W-:Y:S05]  /*1770*/  BRA.U UP0, `(.L_x_22) ;  /* 0x0000001100ec7547 */ /* 0x000fea000b800000 */
[----:B------:R-:W2:Y:S01]  /*1780*/  LDCU UR6, c[0x0][0x38c] ;  /* 0x00007180ff0677ac */ /* 0x000ea20008000800 */
[----:B------:R-:W-:Y:S01]  /*1790*/  PLOP3.LUT P1, PT, PT, PT, UP3, 0x80, 0x8 ;  /* 0x000000000008781c */ /* 0x000fe20003f2f038 */
[----:B------:R-:W-:Y:S01]  /*17a0*/  IMAD.MOV.U32 R12, RZ, RZ, 0x1 ;  /* 0x00000001ff0c7424 */ /* 0x000fe200078e00ff */
[----:B------:R-:W-:Y:S01]  /*17b0*/  ISETP.EQ.OR P2, PT, R0, RZ, P3 ;  /* 0x000000ff0000720c */ /* 0x000fe20001f42670 */
[----:B------:R-:W-:Y:S01]  /*17c0*/  UISETP.NE.AND UP1, UPT, UR22, URZ, UPT ;  /* 0x000000ff1600728c */ /* 0x000fe2000bf25270 */
[----:B------:R-:W-:Y:S02]  /*17d0*/  PLOP3.LUT P1, PT, P1, PT, PT, 0x8, 0x80 ;  /* 0x000000000080781c */ /* 0x000fe40000f2e170 */
[----:B------:R-:W-:Y:S01]  /*17e0*/  CS2R R10, SRZ ;  /* 0x00000000000a7805 */ /* 0x000fe2000001ff00 */
[----:B------:R-:W-:Y:S01]  /*17f0*/  IMAD.MOV.U32 R9, RZ, RZ, RZ ;  /* 0x000000ffff097224 */ /* 0x000fe200078e00ff */
[----:B------:R-:W3:Y:S01]  /*1800*/  LDCU UR41, c[0x0][0x370] ;  /* 0x00006e00ff2977ac */ /* 0x000ee20008000800 */
[----:B------:R-:W-:Y:S01]  /*1810*/  IMAD.MOV.U32 R8, RZ, RZ, 0x1 ;  /* 0x00000001ff087424 */ /* 0x000fe200078e00ff */
[----:B------:R-:W4:Y:S01]  /*1820*/  LDCU.64 UR30, c[0x0][0x348] ;  /* 0x00006900ff1e77ac */ /* 0x000f220008000a00 */
[----:B------:R-:W1:Y:S01]  /*1830*/  LDCU UR39, c[0x0][0x374] ;  /* 0x00006e80ff2777ac */ /* 0x000e620008000800 */
[----:B--2---:R-:W-:-:S02]  /*1840*/  UIADD3 UR5, UPT, UPT, UR6, 0x3f, URZ ;  /* 0x0000003f06057890 */ /* 0x004fc4000fffe0ff */
[----:B------:R-:W-:Y:S02]  /*1850*/  UIADD3 UR47, UPT, UPT, UR6, 0x7e, URZ ;  /* 0x0000007e062f7890 */ /* 0x000fe4000fffe0ff */
[----:B------:R-:W-:-:S04]  /*1860*/  USHF.R.S32.HI UR4, URZ, 0x1f, UR5 ;  /* 0x0000001fff047899 */ /* 0x000fc80008011405 */
[----:B------:R-:W-:Y:S02]  /*1870*/  ULEA.HI UR4, UR4, UR5, URZ, 0x6 ;  /* 0x0000000504047291 */ /* 0x000fe4000f8f30ff */
[----:B------:R-:W-:Y:S02]  /*1880*/  USHF.L.U32 UR5, UR26, 0x5, URZ ;  /* 0x000000051a057899 */ /* 0x000fe400080006ff */
[----:B------:R-:W-:Y:S02]  /*1890*/  USHF.R.S32.HI UR43, URZ, 0x6, UR4 ;  /* 0x00000006ff2b7899 */ /* 0x000fe40008011404 */
[----:B------:R-:W-:Y:S02]  /*18a0*/  UIADD3 UR4, UPT, UPT, UR6, -0x1, URZ ;  /* 0xffffffff06047890 */ /* 0x000fe4000fffe0ff */
[----:B------:R-:W-:Y:S02]  /*18b0*/  UISETP.LT.U32.AND UP0, UPT, UR43, 0x4, UPT ;  /* 0x000000042b00788c */ /* 0x000fe4000bf01070 */
[----:B------:R-:W-:-:S02]  /*18c0*/  UISETP.GE.U32.AND UP2, UPT, UR4, -0x7f, UPT ;  /* 0xffffff810400788c */ /* 0x000fc4000bf46070 */
[----:B------:R-:W-:Y:S02]  /*18d0*/  USEL UR42, UR43, 0x4, UP0 ;  /* 0x000000042b2a7887 */ /* 0x000fe40008000000 */
[----:B------:R-:W-:Y:S02]  /*18e0*/  ULOP3.LUT UR44, UR5, 0x20, URZ, 0xe2, !UPT ;  /* 0x00000020052c7892 */ /* 0x000fe4000f8ee2ff */
[----:B------:R-:W-:Y:S02]  /*18f0*/  UIADD3 UR25, UPT, UPT, UR42, -0x1, URZ ;  /* 0xffffffff2a197890 */ /* 0x000fe4000fffe0ff */
[----:B------:R-:W-:Y:S02]  /*1900*/  USEL UR26, UR33, 0x2, UP1 ;  /* 0x00000002211a7887 */ /* 0x000fe40008800000 */
[----:B------:R-:W-:Y:S02]  /*1910*/  UIADD3 UR45, UPT, UPT, UR43, -UR42, URZ ;  /* 0x8000002a2b2d7290 */ /* 0x000fe4000fffe0ff */
[----:B------:R-:W-:Y:S01]  /*1920*/  @UP2 UIADD3 UR25, UPT, UPT, UR42, URZ, URZ ;  /* 0x000000ff2a192290 */ /* 0x000fe2000fffe0ff */
[----:B------:R-:W-:-:S03]  /*1930*/  UMOV UR5, URZ ;  /* 0x000000ff00057c82 */ /* 0x000fc60008000000 */
[----:B-1-34-:R-:W-:-:S12]  /*1940*/  UIADD3 UR25, UPT, UPT, UR25, 0x1, URZ ;  /* 0x0000000119197890 */ /* 0x01afd8000fffe0ff */
.L_x_42:
[----:B------:R-:W-:Y:S01]  /*1950*/  UISETP.NE.AND UP0, UPT, UR54, URZ, UPT ;  /* 0x000000ff3600728c */ /* 0x000fe2000bf05270 */
[----:B------:R-:W1:Y:S08]  /*1960*/  S2UR UR54, SR_CgaCtaId ;  /* 0x00000000003679c3 */ /* 0x000e700000008800 */
[----:B------:R-:W-:Y:S05]  /*1970*/  BRA.U UP0, `(.L_x_23) ;  /* 0x0000000100347547 */ /* 0x000fea000b800000 */
[----:B------:R-:W2:Y:S01]  /*1980*/  S2R R0, SR_CgaCtaId ;  /* 0x0000000000007919 */ /* 0x000ea20000008800 */
[----:B------:R-:W-:-:S04]  /*1990*/  MOV R2, 0x400 ;  /* 0x0000040000027802 */ /* 0x000fc80000000f00 */
[----:B--2---:R-:W-:Y:S02]  /*19a0*/  LEA R0, R0, R2, 0x18 ;  /* 0x0000000200007211 */ /* 0x004fe400078ec0ff */
[----:B------:R-:W-:-:S03]  /*19b0*/  SHF.L.U32 R2, R8, 0x1f, RZ ;  /* 0x0000001f08027819 */ /* 0x000fc600000006ff */
[----:B------:R-:W-:-:S04]  /*19c0*/  IMAD R0, R9, 0x8, R0 ;  /* 0x0000000809007824 */ /* 0x000fc800078e0200 */
[----:B------:R-:W2:Y:S02]  /*19d0*/  SYNCS.PHASECHK.TRANS64.TRYWAIT P0, [R0+URZ+0xf0], R2 ;  /* 0x0000f002000075a7 */ /* 0x000ea400080011ff */
[----:B--2---:R-:W-:Y:S05]  /*19e0*/  @!P0 BRA `(.L_x_24) ;  /* 0x0000005c003c8947 */ /* 0x004fea0003800000 */
.L_x_122:
[----:B------:R-:W-:Y:S01]  /*19f0*/  VIADD R9, R9, 0x1 ;  /* 0x0000000109097836 */ /* 0x000fe20000000000 */
[----:B------:R2:W-:Y:S04]  /*1a00*/  SYNCS.ARRIVE.TRANS64.A1T0 RZ, [R0+URZ+0xe0], RZ ;  /* 0x0000e0ff00ff79a7 */ /* 0x0005e800081000ff */
[----:B------:R-:W-:-:S04]  /*1a10*/  ISETP.NE.AND P0, PT, R9, 0x2, PT ;  /* 0x000000020900780c */ /* 0x000fc80003f05270 */
[----:B------:R-:W-:Y:S02]  /*1a20*/  SEL R9, R9, RZ, P0 ;  /* 0x000000ff09097207 */ /* 0x000fe40000000000 */
[----:B--2---:R-:W-:-:S04]  /*1a30*/  SEL R0, RZ, 0x1, P0 ;  /* 0x00000001ff007807 */ /* 0x004fc80000000000 */
[----:B------:R-:W-:-:S07]  /*1a40*/  LOP3.LUT R8, R8, R0, RZ, 0x3c, !PT ;  /* 0x0000000008087212 */ /* 0x000fce00078e3cff */
.L_x_23:
[----:B------:R-:W-:Y:S01]  /*1a50*/  UMOV UR6, 0x400 ;  /* 0x0000040000067882 */ /* 0x000fe20000000000 */
[----:B------:R-:W-:Y:S01]  /*1a60*/  SHF.L.U32 R0, R12, 0x1f, RZ ;  /* 0x0000001f0c007819 */ /* 0x000fe200000006ff */
[----:B-1----:R-:W-:Y:S02]  /*1a70*/  ULEA UR6, UR54, UR6, 0x18 ;  /* 0x0000000636067291 */ /* 0x002fe4000f8ec0ff */
[----:B------:R-:W-:Y:S02]  /*1a80*/  UISETP.GE.U32.AND UP0, UPT, UR47, 0x7f, UPT ;  /* 0x0000007f2f00788c */ /* 0x000fe4000bf06070 */
[----:B------:R-:W-:Y:S02]  /*1a90*/  ULEA UR4, UR5, UR6, 0x3 ;  /* 0x0000000605047291 */ /* 0x000fe4000f8e18ff */
[----:B------:R-:W-:Y:S02]  /*1aa0*/  ULEA UR11, UR32, UR46, 0x1 ;  /* 0x0000002e200b7291 */ /* 0x000fe4000f8e08ff */
[----:B------:R-:W-:-:S02]  /*1ab0*/  ULEA UR35, UR29, UR44, 0x6 ;  /* 0x0000002c1d237291 */ /* 0x000fc4000f8e30ff */
[----:B------:R-:W-:Y:S01]  /*1ac0*/  USHF.L.U32 UR11, UR11, 0x5, URZ ;  /* 0x000000050b0b7899 */ /* 0x000fe200080006ff */
[----:B------:R-:W-:Y:S02]  /*1ad0*/  UMOV UR13, URZ ;  /* 0x000000ff000d7c82 */ /* 0x000fe40008000000 */
[----:B------:R1:W2:Y:S01]  /*1ae0*/  SYNCS.PHASECHK.TRANS64.TRYWAIT P0, [UR4+0x20], R0 ;  /* 0x00002000ff0075a7 */ /* 0x0002a20008001104 */
[----:B------:R-:W-:Y:S08]  /*1af0*/  BRA.U !UP0, `(.L_x_25) ;  /* 0x0000000108cc7547 */ /* 0x000ff0000b800000 */
[----:B------:R-:W-:Y:S01]  /*1b00*/  UMOV UR7, URZ ;  /* 0x000000ff00077c82 */ /* 0x000fe20008000000 */
[----:B------:R-:W-:-:S05]  /*1b10*/  UMOV UR4, UR5 ;  /* 0x0000000500047c82 */ /* 0x000fca0008000000 */
.L_x_31:
[----:B------:R-:W-:Y:S01]  /*1b20*/  ULEA UR33, UR4, UR6, 0x3 ;  /* 0x0000000604217291 */ /* 0x000fe2000f8e18ff */
[----:B------:R-:W-:Y:S01]  /*1b30*/  @!P3 MOV R2, 0x4000 ;  /* 0x000040000002b802 */ /* 0x000fe20000000f00 */
[----:B--2-4-:R-:W-:Y:S10]  /*1b40*/  @P0 BRA `(.L_x_26) ;  /* 0x00000000000c0947 */ /* 0x014ff40003800000 */
[----:B------:R-:W-:-:S04]  /*1b50*/  SHF.L.U32 R3, R12, 0x1f, RZ ;  /* 0x0000001f0c037819 */ /* 0x000fc800000006ff */
[----:B------:R-:W2:Y:S02]  /*1b60*/  SYNCS.PHASECHK.TRANS64.TRYWAIT P0, [UR33+0x20], R3 ;  /* 0x00002003ff0075a7 */ /* 0x000ea40008001121 */
[----:B--2---:R-:W-:Y:S05]  /*1b70*/  @!P0 BRA `(.L_x_27) ;  /* 0x0000005800ec8947 */ /* 0x004fea0003800000 */
.L_x_26:
[----:B------:R2:W-:Y:S01]  /*1b80*/  @!P3 SYNCS.ARRIVE.TRANS64 RZ, [UR33], R2 ;  /* 0x00000002ffffb9a7 */ /* 0x0005e20008000021 */
[----:B------:R-:W-:-:S04]  /*1b90*/  ULOP3.LUT UR5, UR26, 0x2, URZ, 0xfc, !UPT ;  /* 0x000000021a057892 */ /* 0x000fc8000f8efcff */
[----:B------:R-:W-:-:S09]  /*1ba0*/  UISETP.NE.AND UP0, UPT, UR5, 0x2, UPT ;  /* 0x000000020500788c */ /* 0x000fd2000bf05270 */
[----:B------:R-:W-:Y:S05]  /*1bb0*/  BRA.U UP0, `(.L_x_28) ;  /* 0x0000000100047547 */ /* 0x000fea000b800000 */
[----:B------:R-:W-:Y:S05]  /*1bc0*/  BPT.TRAP 0x1 ;  /* 0x000000040000795c */ /* 0x000fea0000300000 */
.L_x_28:
[----:B------:R-:W-:Y:S04]  /*1bd0*/  BSSY.RECONVERGENT B0, `(.L_x_29) ;  /* 0x0000003000007945 */ /* 0x000fe80003800200 */
[----:B------:R-:W-:Y:S05]  /*1be0*/  @P2 BRA `(.L_x_30) ;  /* 0x0000000000042947 */ /* 0x000fea0003800000 */
[----:B------:R-:W-:Y:S05]  /*1bf0*/  BPT.TRAP 0x1 ;  /* 0x000000040000795c */ /* 0x000fea0000300000 */
.L_x_30:
[----:B------:R-:W-:Y:S05]  /*1c00*/  BSYNC.RECONVERGENT B0 ;  /* 0x0000000000007941 */ /* 0x000fea0003800200 */
.L_x_29:
[----:B------:R-:W-:Y:S02]  /*1c10*/  UIADD3 UR5, UPT, UPT, UR4, 0x1, URZ ;  /* 0x0000000104057890 */ /* 0x000fe4000fffe0ff */
[----:B------:R-:W-:Y:S02]  /*1c20*/  USHF.L.U32 UR4, UR4, 0xc, URZ ;  /* 0x0000000c04047899 */ /* 0x000fe400080006ff */
[----:B------:R-:W-:Y:S02]  /*1c30*/  UISETP.NE.AND UP0, UPT, UR5, 0x4, UPT ;  /* 0x000000040500788c */ /* 0x000fe4000bf05270 */
[----:B------:R-:W-:Y:S02]  /*1c40*/  ULOP3.LUT UR32, UR28, UR4, URZ, 0xfc, !UPT ;  /* 0x000000041c207292 */ /* 0x000fe4000f8efcff */
[----:B------:R-:W-:Y:S02]  /*1c50*/  USEL UR9, URZ, 0x1, UP0 ;  /* 0x00000001ff097887 */ /* 0x000fe40008000000 */
[----:B------:R-:W-:-:S02]  /*1c60*/  USEL UR5, UR5, URZ, UP0 ;  /* 0x000000ff05057287 */ /* 0x000fc40008000000 */
[----:B------:R-:W-:Y:S02]  /*1c70*/  UIADD3 UR14, UP0, UPT, UR30, 0x180, URZ ;  /* 0x000001801e0e7890 */ /* 0x000fe4000ff1e0ff */
[----:B------:R-:W-:Y:S01]  /*1c80*/  ULEA UR8, UR5, UR6, 0x3 ;  /* 0x0000000605087291 */ /* 0x000fe2000f8e18ff */
[----:B------:R-:W-:Y:S01]  /*1c90*/  LOP3.LUT R12, R12, UR9, RZ, 0x3c, !PT ;  /* 0x000000090c0c7c12 */ /* 0x000fe2000f8e3cff */
[----:B------:R-:W-:Y:S02]  /*1ca0*/  ULOP3.LUT UR4, UR27, UR4, URZ, 0xfc, !UPT ;  /* 0x000000041b047292 */ /* 0x000fe4000f8efcff */
[----:B------:R-:W-:Y:S01]  /*1cb0*/  USHF.L.U32 UR34, UR7, 0x6, URZ ;  /* 0x0000000607227899 */ /* 0x000fe200080006ff */
[----:B-1----:R-:W-:Y:S01]  /*1cc0*/  SHF.L.U32 R0, R12, 0x1f, RZ ;  /* 0x0000001f0c007819 */ /* 0x002fe200000006ff */
[----:B------:R-:W-:Y:S02]  /*1cd0*/  UIADD3 UR7, UPT, UPT, UR7, 0x1, URZ ;  /* 0x0000000107077890 */ /* 0x000fe4000fffe0ff */
[----:B------:R-:W-:Y:S01]  /*1ce0*/  UIADD3 UR16, UP1, UPT, UR30, 0x80, URZ ;  /* 0x000000801e107890 */ /* 0x000fe2000ff3e0ff */
[----:B------:R3:W4:Y:S01]  /*1cf0*/  SYNCS.PHASECHK.TRANS64.TRYWAIT P0, [UR8+0x20], R0 ;  /* 0x00002000ff0075a7 */ /* 0x0007220008001108 */
[----:B------:R-:W-:-:S02]  /*1d00*/  ULEA UR32, UR32, UR6, 0x1 ;  /* 0x0000000620207291 */ /* 0x000fc4000f8e08ff */
[----:B------:R-:W-:Y:S02]  /*1d10*/  ULEA UR4, UR4, UR6, 0x1 ;  /* 0x0000000604047291 */ /* 0x000fe4000f8e08ff */
[----:B------:R-:W-:Y:S02]  /*1d20*/  UIADD3.X UR15, UPT, UPT, URZ, UR31, URZ, UP0, !UPT ;  /* 0x0000001fff0f7290 */ /* 0x000fe400087fe4ff */
[----:B------:R-:W-:Y:S02]  /*1d30*/  UISETP.NE.AND UP0, UPT, UR7, UR25, UPT ;  /* 0x000000190700728c */ /* 0x000fe4000bf05270 */
[----:B------:R-:W-:Y:S02]  /*1d40*/  UIADD3.X UR17, UPT, UPT, URZ, UR31, URZ, UP1, !UPT ;  /* 0x0000001fff117290 */ /* 0x000fe40008ffe4ff */
[----:B------:R-:W-:Y:S02]  /*1d50*/  UIADD3 UR32, UPT, UPT, UR32, 0x3400, URZ ;  /* 0x0000340020207890 */ /* 0x000fe4000fffe0ff */
[----:B------:R-:W-:-:S02]  /*1d60*/  UIADD3 UR8, UPT, UPT, UR4, 0xb400, URZ ;  /* 0x0000b40004087890 */ /* 0x000fc4000fffe0ff */
[----:B------:R-:W-:Y:S02]  /*1d70*/  UPRMT UR13, URZ, 0x5410, UR24 ;  /* 0x00005410ff0d7896 */ /* 0x000fe40008000018 */
[----:B------:R-:W-:Y:S01]  /*1d80*/  UPRMT UR4, URZ, 0x5410, UR21 ;  /* 0x00005410ff047896 */ /* 0x000fe20008000015 */
[----:B------:R-:W-:Y:S01]  /*1d90*/  UMOV UR18, 0x0 ;  /* 0x0000000000127882 */ /* 0x000fe20000000000 */
[----:B------:R-:W-:Y:S01]  /*1da0*/  UMOV UR19, 0x10000000 ;  /* 0x1000000000137882 */ /* 0x000fe20000000000 */
[----:B------:R-:W-:Y:S01]  /*1db0*/  UMOV UR12, UR36 ;  /* 0x00000024000c7c82 */ /* 0x000fe20008000000 */
[----:B------:R-:W-:Y:S01]  /*1dc0*/  UMOV UR9, UR33 ;  /* 0x0000002100097c82 */ /* 0x000fe20008000000 */
[----:B------:R-:W-:Y:S02]  /*1dd0*/  UMOV UR10, UR34 ;  /* 0x00000022000a7c82 */ /* 0x000fe40008000000 */
[----:B------:R1:W-:Y:S02]  /*1de0*/  UTMALDG.3D.MULTICAST [UR32], [UR16], UR13, desc[UR18] ;  /* 0x00001220100073b4 */ /* 0x0003e4000801180d */
[----:B------:R2:W-:Y:S01]  /*1df0*/  UTMALDG.3D.MULTICAST [UR8], [UR14], UR4, desc[UR18] ;  /* 0x000012080e0073b4 */ /* 0x0005e20008011804 */
[----:B-1----:R-:W-:Y:S01]  /*1e00*/  UMOV UR13, UR25 ;  /* 0x00000019000d7c82 */ /* 0x002fe20008000000 */
[----:B--2---:R-:W-:Y:S01]  /*1e10*/  UMOV UR4, UR5 ;  /* 0x0000000500047c82 */ /* 0x004fe20008000000 */
[----:B---3--:R-:W-:Y:S05]  /*1e20*/  BRA.U UP0, `(.L_x_31) ;  /* 0xfffffffd003c7547 */ /* 0x008fea000b83ffff */
.L_x_25:
[----:B------:R-:W-:Y:S01]  /*1e30*/  ULEA UR4, UR5, UR6, 0x3 ;  /* 0x0000000605047291 */ /* 0x000fe2000f8e18ff */
[----:B-1----:R-:W-:Y:S01]  /*1e40*/  SHF.L.U32 R0, R12, 0x1f, RZ ;  /* 0x0000001f0c007819 */ /* 0x002fe200000006ff */
[----:B------:R-:W-:Y:S01]  /*1e50*/  @!P1 SYNCS.ARRIVE.TRANS64.A1T0 RZ, [UR6+0x78], RZ ;  /* 0x000078ffffff99a7 */ /* 0x000fe20008100006 */
[----:B------:R-:W-:-:S06]  /*1e60*/  UISETP.GT.AND UP0, UPT, UR43, UR42, UPT ;  /* 0x0000002a2b00728c */ /* 0x000fcc000bf04270 */
[----:B--2-4-:R1:W2:Y:S03]  /*1e70*/  SYNCS.PHASECHK.TRANS64.TRYWAIT P0, [UR4+0x20], R0 ;  /* 0x00002000ff0075a7 */ /* 0x0142a60008001104 */
[----:B------:R-:W-:Y:S05]  /*1e80*/  BRA.U !UP0, `(.L_x_32) ;  /* 0x0000000108d07547 */ /* 0x000fea000b800000 */
[----:B------:R-:W-:Y:S01]  /*1e90*/  UIADD3 UR29, UPT, UPT, UR45, UR13, URZ ;  /* 0x0000000d2d1d7290 */ /* 0x000fe2000fffe0ff */
[----:B------:R-:W-:-:S11]  /*1ea0*/  UMOV UR4, UR5 ;  /* 0x0000000500047c82 */ /* 0x000fd60008000000 */
.L_x_38:
[----:B------:R-:W-:Y:S01]  /*1eb0*/  ULEA UR17, UR4, UR6, 0x3 ;  /* 0x0000000604117291 */ /* 0x000fe2000f8e18ff */
[----:B--2---:R-:W-:Y:S01]  /*1ec0*/  @!P3 MOV R2, 0x4000 ;  /* 0x000040000002b802 */ /* 0x004fe20000000f00 */
[----:B--2-4-:R-:W-:Y:S10]  /*1ed0*/  @P0 BRA `(.L_x_33) ;  /* 0x00000000000c0947 */ /* 0x014ff40003800000 */
[----:B------:R-:W-:-:S04]  /*1ee0*/  SHF.L.U32 R3, R12, 0x1f, RZ ;  /* 0x0000001f0c037819 */ /* 0x000fc800000006ff */
[----:B------:R-:W2:Y:S02]  /*1ef0*/  SYNCS.PHASECHK.TRANS64.TRYWAIT P0, [UR17+0x20], R3 ;  /* 0x00002003ff0075a7 */ /* 0x000ea40008001111 */
[----:B--2---:R-:W-:Y:S05]  /*1f00*/  @!P0 BRA `(.L_x_34) ;  /* 0x0000005800208947 */ /* 0x004fea0003800000 */
.L_x_33:
[----:B------:R2:W-:Y:S01]  /*1f10*/  @!P3 SYNCS.ARRIVE.TRANS64 RZ, [UR17], R2 ;  /* 0x00000002ffffb9a7 */ /* 0x0005e20008000011 */
[----:B------:R-:W-:-:S04]  /*1f20*/  ULOP3.LUT UR5, UR26, 0x2, URZ, 0xfc, !UPT ;  /* 0x000000021a057892 */ /* 0x000fc8000f8efcff */
[----:B------:R-:W-:-:S09]  /*1f30*/  UISETP.NE.AND UP0, UPT, UR5, 0x2, UPT ;  /* 0x000000020500788c */ /* 0x000fd2000bf05270 */
[----:B------:R-:W-:Y:S05]  /*1f40*/  BRA.U UP0, `(.L_x_35) ;  /* 0x0000000100047547 */ /* 0x000fea000b800000 */
[----:B------:R-:W-:Y:S05]  /*1f50*/  BPT.TRAP 0x1 ;  /* 0x000000040000795c */ /* 0x000fea0000300000 */
.L_x_35:
[----:B------:R-:W-:Y:S04]  /*1f60*/  BSSY.RECONVERGENT B0, `(.L_x_36) ;  /* 0x0000003000007945 */ /* 0x000fe80003800200 */
[----:B------:R-:W-:Y:S05]  /*1f70*/  @P2 BRA `(.L_x_37) ;  /* 0x0000000000042947 */ /* 0x000fea0003800000 */
[----:B------:R-:W-:Y:S05]  /*1f80*/  BPT.TRAP 0x1 ;  /* 0x000000040000795c */ /* 0x000fea0000300000 */
.L_x_37:
[----:B------:R-:W-:Y:S05]  /*1f90*/  BSYNC.RECONVERGENT B0 ;  /* 0x0000000000007941 */ /* 0x000fea0003800200 */
.L_x_36:
[----:B------:R-:W-:Y:S02]  /*1fa0*/  UIADD3 UR5, UPT, UPT, UR4, 0x1, URZ ;  /* 0x0000000104057890 */ /* 0x000fe4000fffe0ff */
[----:B------:R-:W-:Y:S02]  /*1fb0*/  USHF.L.U32 UR4, UR4, 0xc, URZ ;  /* 0x0000000c04047899 */ /* 0x000fe400080006ff */
[----:B------:R-:W-:Y:S02]  /*1fc0*/  UISETP.NE.AND UP0, UPT, UR5, 0x4, UPT ;  /* 0x000000040500788c */ /* 0x000fe4000bf05270 */
[----:B------:R-:W-:Y:S02]  /*1fd0*/  USHF.L.U32 UR18, UR13, 0x6, URZ ;  /* 0x000000060d127899 */ /* 0x000fe400080006ff */
[----:B------:R-:W-:Y:S02]  /*1fe0*/  USEL UR8, URZ, 0x1, UP0 ;  /* 0x00000001ff087887 */ /* 0x000fe40008000000 */
[----:B------:R-:W-:-:S02]  /*1ff0*/  USEL UR5, UR5, URZ, UP0 ;  /* 0x000000ff05057287 */ /* 0x000fc40008000000 */
[----:B------:R-:W-:Y:S02]  /*2000*/  UIADD3 UR22, UP0, UPT, UR30, 0x180, URZ ;  /* 0x000001801e167890 */ /* 0x000fe4000ff1e0ff */
[----:B------:R-:W-:Y:S01]  /*2010*/  ULEA UR7, UR5, UR6, 0x3 ;  /* 0x0000000605077291 */ /* 0x000fe2000f8e18ff */
[----:B------:R-:W-:Y:S01]  /*2020*/  LOP3.LUT R12, R12, UR8, RZ, 0x3c, !PT ;  /* 0x000000080c0c7c12 */ /* 0x000fe2000f8e3cff */
[----:B------:R-:W-:Y:S02]  /*2030*/  ULOP3.LUT UR8, UR27, UR4, URZ, 0xfc, !UPT ;  /* 0x000000041b087292 */ /* 0x000fe4000f8efcff */
[----:B------:R-:W-:Y:S01]  /*2040*/  UIADD3 UR13, UPT, UPT, UR13, 0x1, URZ ;  /* 0x000000010d0d7890 */ /* 0x000fe2000fffe0ff */
[----:B-1----:R-:W-:Y:S01]  /*2050*/  SHF.L.U32 R0, R12, 0x1f, RZ ;  /* 0x0000001f0c007819 */ /* 0x002fe200000006ff */
[----:B------:R-:W-:Y:S02]  /*2060*/  UIADD3 UR14, UP1, UPT, UR30, 0x80, URZ ;  /* 0x000000801e0e7890 */ /* 0x000fe4000ff3e0ff */
[----:B------:R-:W-:Y:S01]  /*2070*/  UIADD3.X UR23, UPT, UPT, URZ, UR31, URZ, UP0, !UPT ;  /* 0x0000001fff177290 */ /* 0x000fe200087fe4ff */
[----:B------:R3:W4:Y:S01]  /*2080*/  SYNCS.PHASECHK.TRANS64.TRYWAIT P0, [UR7+0x20], R0 ;  /* 0x00002000ff0075a7 */ /* 0x0007220008001107 */
[----:B------:R-:W-:-:S02]  /*2090*/  ULOP3.LUT UR7, UR28, UR4, URZ, 0xfc, !UPT ;  /* 0x000000041c077292 */ /* 0x000fc4000f8efcff */
[----:B------:R-:W-:Y:S02]  /*20a0*/  ULEA UR8, UR8, UR6, 0x1 ;  /* 0x0000000608087291 */ /* 0x000fe4000f8e08ff */
[----:B------:R-:W-:Y:S02]  /*20b0*/  ULEA UR7, UR7, UR6, 0x1 ;  /* 0x0000000607077291 */ /* 0x000fe4000f8e08ff */
[----:B------:R-:W-:Y:S02]  /*20c0*/  UISETP.NE.AND UP0, UPT, UR13, UR29, UPT ;  /* 0x0000001d0d00728c */ /* 0x000fe4000bf05270 */
[----:B------:R-:W-:Y:S02]  /*20d0*/  UIADD3 UR16, UPT, UPT, UR7, 0x3400, URZ ;  /* 0x0000340007107890 */ /* 0x000fe4000fffe0ff */
[----:B------:R-:W-:Y:S02]  /*20e0*/  UIADD3.X UR15, UPT, UPT, URZ, UR31, URZ, UP1, !UPT ;  /* 0x0000001fff0f7290 */ /* 0x000fe40008ffe4ff */
[----:B------:R-:W-:-:S02]  /*20f0*/  UPRMT UR7, URZ, 0x5410, UR24 ;  /* 0x00005410ff077896 */ /* 0x000fc40008000018 */
[----:B------:R-:W-:Y:S02]  /*2100*/  UIADD3 UR8, UPT, UPT, UR8, 0xb400, URZ ;  /* 0x0000b40008087890 */ /* 0x000fe4000fffe0ff */
[----:B------:R-:W-:Y:S01]  /*2110*/  UPRMT UR4, URZ, 0x5410, UR21 ;  /* 0x00005410ff047896 */ /* 0x000fe20008000015 */
[----:B------:R-:W-:Y:S01]  /*2120*/  UMOV UR32, 0x0 ;  /* 0x0000000000207882 */ /* 0x000fe20000000000 */
[----:B------:R-:W-:Y:S01]  /*2130*/  UMOV UR33, 0x10000000 ;  /* 0x1000000000217882 */ /* 0x000fe20000000000 */
[----:B------:R-:W-:Y:S01]  /*2140*/  UMOV UR19, UR35 ;  /* 0x0000002300137c82 */ /* 0x000fe20008000000 */
[----:B------:R-:W-:Y:S01]  /*2150*/  UMOV UR20, UR36 ;  /* 0x0000002400147c82 */ /* 0x000fe20008000000 */
[----:B------:R-:W-:Y:S01]  /*2160*/  UMOV UR12, UR36 ;  /* 0x00000024000c7c82 */ /* 0x000fe20008000000 */
[----:B------:R-:W-:Y:S01]  /*2170*/  UMOV UR9, UR17 ;  /* 0x0000001100097c82 */ /* 0x000fe20008000000 */
[----:B------:R-:W-:Y:S01]  /*2180*/  UMOV UR10, UR18 ;  /* 0x00000012000a7c82 */ /* 0x000fe20008000000 */
[----:B------:R-:W-:Y:S01]  /*2190*/  UTMALDG.3D.MULTICAST [UR16], [UR14], UR7, desc[UR32] ;  /* 0x000020100e0073b4 */ /* 0x000fe20008011807 */
[----:B------:R1:W-:Y:S02]  /*21a0*/  UTMALDG.3D.MULTICAST [UR8], [UR22], UR4, desc[UR32] ;  /* 0x00002008160073b4 */ /* 0x0003e40008011804 */
[----:B-1----:R-:W-:Y:S01]  /*21b0*/  UMOV UR4, UR5 ;  /* 0x0000000500047c82 */ /* 0x002fe20008000000 */
[----:B---3--:R-:W-:Y:S05]  /*21c0*/  BRA.U UP0, `(.L_x_38) ;  /* 0xfffffffd00387547 */ /* 0x008fea000b83ffff */
.L_x_32:
[C---:B------:R-:W-:Y:S01]  /*21d0*/  LEA R3, R11.reuse, UR6, 0x3 ;  /* 0x000000060b037c11 */ /* 0x040fe2000f8e18ff */
[----:B------:R-:W-:Y:S01]  /*21e0*/  NOP ;  /* 0x0000000000007918 */ /* 0x000fe20000000000 */
[----:B-1----:R-:W-:Y:S02]  /*21f0*/  SHF.L.U32 R0, R10, 0x1f, RZ ;  /* 0x0000001f0a007819 */ /* 0x002fe400000006ff */
[----:B------:R-:W-:Y:S02]  /*2200*/  LEA R4, R11, UR6, 0x4 ;  /* 0x000000060b047c11 */ /* 0x000fe4000f8e20ff */
[----:B--2-4-:R-:W1:Y:S02]  /*2210*/  SYNCS.PHASECHK.TRANS64.TRYWAIT P0, [R3+URZ+0x80], R0 ;  /* 0x00008000030075a7 */ /* 0x014e6400080011ff */
[----:B-1----:R-:W-:Y:S05]  /*2220*/  @!P0 BRA `(.L_x_39) ;  /* 0x0000005400708947 */ /* 0x002fea0003800000 */
.L_x_125:
[----:B------:R-:W2:Y:S01]  /*2230*/  LDS.128 R4, [R4+0x110] ;  /* 0x0001100004047984 */ /* 0x000ea20000000c00 */
[----:B------:R-:W-:Y:S01]  /*2240*/  UISETP.GE.AND UP0, UPT, UR40, 0x1, UPT ;  /* 0x000000012800788c */ /* 0x000fe2000bf06270 */
[----:B------:R-:W-:Y:S01]  /*2250*/  @!PT LDS RZ, [RZ] ;  /* 0x00000000fffff984 */ /* 0x000fe20000000800 */
[----:B------:R-:W-:Y:S01]  /*2260*/  @!PT LDS RZ, [RZ] ;  /* 0x00000000fffff984 */ /* 0x000fe20000000800 */
[----:B------:R-:W-:Y:S01]  /*2270*/  @!PT LDS RZ, [RZ] ;  /* 0x00000000fffff984 */ /* 0x000fe20000000800 */
[----:B------:R-:W-:Y:S01]  /*2280*/  @!PT LDS RZ, [RZ] ;  /* 0x00000000fffff984 */ /* 0x000fe20000000800 */
[----:B------:R3:W-:Y:S06]  /*2290*/  MEMBAR.ALL.CTA ;  /* 0x0000000000007992 */ /* 0x0007ec0000008000 */
[----:B---3--:R-:W3:Y:S01]  /*22a0*/  FENCE.VIEW.ASYNC.S ;  /* 0x00000000000073c6 */ /* 0x008ee20000000000 */
[----:B--2---:R-:W-:-:S13]  /*22b0*/  LOP3.LUT P0, RZ, R6, 0x1, RZ, 0xc0, !PT ;  /* 0x0000000106ff7812 */ /* 0x004fda000780c0ff */
[----:B---3--:R-:W-:Y:S01]  /*22c0*/  VOTEU.ANY UP1, P0 ;  /* 0x0000000000ff7886 */ /* 0x008fe20000020100 */
[----:B------:R-:W-:-:S13]  /*22d0*/  PLOP3.LUT P0, PT, PT, PT, UP1, 0x80, 0x8 ;  /* 0x000000000008781c */ /* 0x000fda0003f0f018 */
[----:B-1----:R-:W-:Y:S02]  /*22e0*/  @P0 LOP3.LUT R0, R5, 0xffff, RZ, 0xc0, !PT ;  /* 0x0000ffff05000812 */ /* 0x002fe400078ec0ff */
[----:B------:R-:W-:Y:S02]  /*22f0*/  @P0 MOV R2, R4 ;  /* 0x0000000400020202 */ /* 0x000fe40000000f00 */
[----:B------:R-:W-:Y:S01]  /*2300*/  @P0 R2UR UR7, R0 ;  /* 0x00000000000702ca */ /* 0x000fe200000e0000 */
[----:B------:R-:W-:Y:S01]  /*2310*/  VIADD R0, R3, 0x90 ;  /* 0x0000009003007836 */ /* 0x000fe20000000000 */
[----:B------:R-:W-:Y:S02]  /*2320*/  @P0 SHF.R.U32.HI R4, RZ, 0x10, R5 ;  /* 0x00000010ff040819 */ /* 0x000fe40000011605 */
[----:B------:R-:W-:Y:S02]  /*2330*/  @P0 R2UR UR8, R2 ;  /* 0x00000000020802ca */ /* 0x000fe400000e0000 */
[----:B------:R-:W-:-:S02]  /*2340*/  PRMT R0, RZ, 0x654, R0 ;  /* 0x00000654ff007816 */ /* 0x000fc40000000000 */
[----:B------:R-:W-:Y:S02]  /*2350*/  @P0 R2UR UR4, R4 ;  /* 0x00000000040402ca */ /* 0x000fe400000e0000 */
[----:B------:R1:W-:Y:S03]  /*2360*/  SYNCS.ARRIVE.TRANS64.RED.A1T0 RZ, [R0+URZ], RZ ;  /* 0x000000ff00ff79a7 */ /* 0x0003e600081004ff */
[----:B------:R-:W-:-:S04]  /*2370*/  @UP1 UMOV UR37, UR7 ;  /* 0x0000000700251c82 */ /* 0x000fc80008000000 */
[----:B------:R-:W-:-:S04]  /*2380*/  @UP1 UMOV UR38, UR8 ;  /* 0x0000000800261c82 */ /* 0x000fc80008000000 */
[----:B------:R-:W-:Y:S01]  /*2390*/  @UP1 UMOV UR36, UR4 ;  /* 0x0000000400241c82 */ /* 0x000fe20008000000 */
[----:B------:R-:W-:Y:S05]  /*23a0*/  BRA.U !UP0, `(.L_x_40) ;  /* 0x0000000108d47547 */ /* 0x000fea000b800000 */
[----:B------:R-:W2:Y:S01]  /*23b0*/  LDCU.128 UR12, c[0x0][0xb10] ;  /* 0x00016200ff0c77ac */ /* 0x000ea20008000c00 */
[----:B------:R-:W3:Y:S01]  /*23c0*/  LDCU UR29, c[0x0][0xb20] ;  /* 0x00016400ff1d77ac */ /* 0x000ee20008000800 */
[----:B------:R-:W4:Y:S01]  /*23d0*/  LDCU UR20, c[0x0][0xb0c] ;  /* 0x00016180ff1477ac */ /* 0x000f220008000800 */
[----:B------:R-:W1:Y:S01]  /*23e0*/  LDCU.64 UR10, c[0x0][0xb28] ;  /* 0x00016500ff0a77ac */ /* 0x000e620008000a00 */
[----:B------:R-:W-:Y:S02]  /*23f0*/  UISETP.NE.AND UP3, UPT, UR40, 0x1, UPT ;  /* 0x000000012800788c */ /* 0x000fe4000bf65270 */
[----:B--2---:R-:W-:Y:S02]  /*2400*/  UIMAD.WIDE.U32 UR16, UR39, UR15, URZ ;  /* 0x0000000f271072a5 */ /* 0x004fe4000f8e00ff */
[----:B------:R-:W-:Y:S02]  /*2410*/  UIMAD.WIDE.U32 UR8, UR41, UR12, URZ ;  /* 0x0000000c290872a5 */ /* 0x000fe4000f8e00ff */
[----:B------:R-:W-:-:S02]  /*2420*/  UISETP.NE.AND UP0, UPT, UR14, 0x1, UPT ;  /* 0x000000010e00788c */ /* 0x000fc4000bf05270 */
[----:B------:R-:W-:Y:S01]  /*2430*/  UIMAD.WIDE.U32 UR22, UR37, UR15, URZ ;  /* 0x0000000f251672a5 */ /* 0x000fe2000f8e00ff */
[----:B------:R-:W-:Y:S02]  /*2440*/  UMOV UR16, UR17 ;  /* 0x0000001100107c82 */ /* 0x000fe40008000000 */
[----:B------:R-:W-:Y:S01]  /*2450*/  UMOV UR8, UR9 ;  /* 0x0000000900087c82 */ /* 0x000fe20008000000 */
[----:B---3--:R-:W-:Y:S02]  /*2460*/  USHF.R.U32.HI UR16, URZ, UR29, UR16 ;  /* 0x0000001dff107299 */ /* 0x008fe40008011610 */
[----:B----4-:R-:W-:Y:S02]  /*2470*/  UISETP.NE.AND UP2, UPT, UR20, 0x1, UPT ;  /* 0x000000011400788c */ /* 0x010fe4000bf45270 */
[----:B------:R-:W-:Y:S02]  /*2480*/  USHF.R.U32.HI UR8, URZ, UR13, UR8 ;  /* 0x0000000dff087299 */ /* 0x000fe40008011608 */
[----:B------:R-:W-:-:S02]  /*2490*/  USEL UR7, UR39, UR16, !UP0 ;  /* 0x0000001027077287 */ /* 0x000fc4000c000000 */
[----:B------:R-:W-:Y:S02]  /*24a0*/  USEL UR8, UR41, UR8, !UP2 ;  /* 0x0000000829087287 */ /* 0x000fe4000d000000 */
[----:B-1----:R-:W-:Y:S01]  /*24b0*/  UIMAD.WIDE.U32 UR16, UR7, UR10, URZ ;  /* 0x0000000a071072a5 */ /* 0x002fe2000f8e00ff */
[----:B------:R-:W-:Y:S01]  /*24c0*/  UMOV UR4, UR23 ;  /* 0x0000001700047c82 */ /* 0x000fe20008000000 */
[----:B------:R-:W-:Y:S02]  /*24d0*/  UIMAD.WIDE.U32 UR18, UR38, UR12, URZ ;  /* 0x0000000c261272a5 */ /* 0x000fe4000f8e00ff */
[----:B------:R-:W-:-:S03]  /*24e0*/  UIMAD.WIDE.U32 UR22, UR8, UR10, URZ ;  /* 0x0000000a081672a5 */ /* 0x000fc6000f8e00ff */
[----:B------:R-:W-:Y:S01]  /*24f0*/  UMOV UR16, UR17 ;  /* 0x0000001100107c82 */ /* 0x000fe20008000000 */
[----:B------:R-:W-:Y:S02]  /*2500*/  USHF.R.U32.HI UR4, URZ, UR29, UR4 ;  /* 0x0000001dff047299 */ /* 0x000fe40008011604 */
[----:B------:R-:W-:Y:S01]  /*2510*/  @UP3 USHF.R.U32.HI UR7, URZ, UR11, UR16 ;  /* 0x0000000bff073299 */ /* 0x000fe20008011610 */
[----:B------:R-:W-:Y:S01]  /*2520*/  UMOV UR18, UR19 ;  /* 0x0000001300127c82 */ /* 0x000fe20008000000 */
[----:B------:R-:W-:Y:S01]  /*2530*/  UMOV UR22, UR23 ;  /* 0x0000001700167c82 */ /* 0x000fe20008000000 */
[----:B------:R-:W-:Y:S02]  /*2540*/  USHF.R.U32.HI UR13, URZ, UR13, UR18 ;  /* 0x0000000dff0d7299 */ /* 0x000fe40008011612 */
[----:B------:R-:W-:Y:S02]  /*2550*/  USEL UR4, UR37, UR4, !UP0 ;  /* 0x0000000425047287 */ /* 0x000fe4000c000000 */
[----:B------:R-:W-:-:S02]  /*2560*/  @UP3 USHF.R.U32.HI UR8, URZ, UR11, UR22 ;  /* 0x0000000bff083299 */ /* 0x000fc40008011616 */
[----:B------:R-:W-:Y:S02]  /*2570*/  UIMAD UR9, UR40, UR7, URZ ;  /* 0x00000007280972a4 */ /* 0x000fe4000f8e02ff */
[----:B------:R-:W-:Y:S02]  /*2580*/  USEL UR7, UR38, UR13, !UP2 ;  /* 0x0000000d26077287 */ /* 0x000fe4000d000000 */
[----:B------:R-:W-:Y:S02]  /*2590*/  UIMAD UR12, UR40, UR8, URZ ;  /* 0x00000008280c72a4 */ /* 0x000fe4000f8e02ff */
[----:B------:R-:W-:Y:S02]  /*25a0*/  UISETP.GE.AND UP0, UPT, UR4, UR9, UPT ;  /* 0x000000090400728c */ /* 0x000fe4000bf06270 */
[----:B------:R-:W-:Y:S02]  /*25b0*/  UIMAD.WIDE.U32 UR16, UR4, UR10, URZ ;  /* 0x0000000a041072a5 */ /* 0x000fe4000f8e00ff */
[----:B------:R-:W-:-:S02]  /*25c0*/  UISETP.GE.OR UP0, UPT, UR7, UR12, UP0 ;  /* 0x0000000c0700728c */ /* 0x000fc40008706670 */
        /* <DEDUP_REMOVED lines=19> */
.L_x_40:
[----:B------:R-:W2:Y:S02]  /*2700*/  LDCU UR4, c[0x0][0xb30] ;  /* 0x00016600ff0477ac */ /* 0x000ea40008000800 */
[----:B--2---:R-:W-:-:S09]  /*2710*/  UISETP.NE.AND UP0, UPT, UR4, 0x1, UPT ;  /* 0x000000010400788c */ /* 0x004fd2000bf05270 */
[----:B------:R-:W-:Y:S05]  /*2720*/  BRA.U UP0, `(.L_x_41) ;  /* 0x0000000100447547 */ /* 0x000fea000b800000 */
        /* <DEDUP_REMOVED lines=17> */
.L_x_41:
[----:B------:R-:W-:Y:S01]  /*2840*/  VIADD R11, R11, 0x1 ;  /* 0x000000010b0b7836 */ /* 0x000fe20000000000 */
[----:B------:R-:W-:Y:S02]  /*2850*/  R2UR UR7, R48 ;  /* 0x00000000300772ca */ /* 0x000fe400000e0000 */
[----:B------:R-:W-:Y:S02]  /*2860*/  R2UR UR4, R47 ;  /* 0x000000002f0472ca */ /* 0x000fe400000e0000 */
[C---:B------:R-:W-:Y:S02]  /*2870*/  ISETP.NE.AND P0, PT, R11.reuse, 0x2, PT ;  /* 0x000000020b00780c */ /* 0x040fe40003f05270 */
[----:B------:R-:W-:Y:S02]  /*2880*/  PLOP3.LUT P1, PT, PT, PT, PT, 0x80, 0x8 ;  /* 0x000000000008781c */ /* 0x000fe40003f2f070 */
[----:B-1----:R-:W-:Y:S02]  /*2890*/  SEL R0, RZ, 0x1, P0 ;  /* 0x00000001ff007807 */ /* 0x002fe40000000000 */
[----:B------:R-:W-:-:S02]  /*28a0*/  SEL R11, R11, RZ, P0 ;  /* 0x000000ff0b0b7207 */ /* 0x000fc40000000000 */
[----:B------:R-:W-:Y:S01]  /*28b0*/  LOP3.LUT R10, R10, R0, RZ, 0x3c, !PT ;  /* 0x000000000a0a7212 */ /* 0x000fe200078e3cff */
[----:B------:R-:W-:Y:S02]  /*28c0*/  UIADD3 UR29, UPT, UPT, UR38, UR7, URZ ;  /* 0x00000007261d7290 */ /* 0x000fe4000fffe0ff */
[----:B------:R-:W-:Y:S01]  /*28d0*/  UIADD3 UR32, UPT, UPT, UR37, UR4, URZ ;  /* 0x0000000425207290 */ /* 0x000fe2000fffe0ff */
[----:B------:R-:W-:Y:S11]  /*28e0*/  BRA.U UP1, `(.L_x_42) ;  /* 0xfffffff101187547 */ /* 0x000ff6000b83ffff */
[----:B------:R-:W-:Y:S01]  /*28f0*/  UIADD3 UR7, UPT, UPT, UR6, 0x20, URZ ;  /* 0x0000002006077890 */ /* 0x000fe2000fffe0ff */
[----:B------:R-:W-:-:S03]  /*2900*/  SHF.L.U32 R2, R12, 0x1f, RZ ;  /* 0x0000001f0c027819 */ /* 0x000fc600000006ff */
[----:B------:R-:W-:-:S09]  /*2910*/  ULEA UR4, UR5, UR7, 0x3 ;  /* 0x0000000705047291 */ /* 0x000fd2000f8e18ff */
[----:B------:R-:W1:Y:S02]  /*2920*/  SYNCS.PHASECHK.TRANS64.TRYWAIT P0, [UR4], R2 ;  /* 0x00000002ff0075a7 */ /* 0x000e640008001104 */
[----:B-1----:R-:W-:Y:S05]  /*2930*/  @!P0 BRA `(.L_x_43) ;  /* 0x0000004c00c08947 */ /* 0x002fea0003800000 */
.L_x_127:
[----:B------:R-:W-:-:S04]  /*2940*/  UIADD3 UR4, UPT, UPT, UR5, 0x1, URZ ;  /* 0x0000000105047890 */ /* 0x000fc8000fffe0ff */
[----:B------:R-:W-:-:S04]  /*2950*/  UISETP.NE.AND UP0, UPT, UR4, 0x4, UPT ;  /* 0x000000040400788c */ /* 0x000fc8000bf05270 */
[----:B------:R-:W-:Y:S02]  /*2960*/  USEL UR6, URZ, 0x1, UP0 ;  /* 0x00000001ff067887 */ /* 0x000fe40008000000 */
[----:B------:R-:W-:-:S04]  /*2970*/  USEL UR4, UR4, URZ, UP0 ;  /* 0x000000ff04047287 */ /* 0x000fc80008000000 */
[----:B------:R-:W-:Y:S01]  /*2980*/  ULEA UR5, UR4, UR7, 0x3 ;  /* 0x0000000704057291 */ /* 0x000fe2000f8e18ff */
[----:B-1----:R-:W-:-:S04]  /*2990*/  LOP3.LUT R2, R12, UR6, RZ, 0x3c, !PT ;  /* 0x000000060c027c12 */ /* 0x002fc8000f8e3cff */
[----:B------:R-:W-:-:S04]  /*29a0*/  SHF.L.U32 R3, R2, 0x1f, RZ ;  /* 0x0000001f02037819 */ /* 0x000fc800000006ff */
[----:B------:R-:W1:Y:S02]  /*29b0*/  SYNCS.PHASECHK.TRANS64.TRYWAIT P0, [UR5], R3 ;  /* 0x00000003ff0075a7 */ /* 0x000e640008001105 */
[----:B-1----:R-:W-:Y:S05]  /*29c0*/  @!P0 BRA `(.L_x_44) ;  /* 0x0000004c00b48947 */ /* 0x002fea0003800000 */
.L_x_129:
[----:B------:R-:W-:-:S04]  /*29d0*/  UIADD3 UR4, UPT, UPT, UR4, 0x1, URZ ;  /* 0x0000000104047890 */ /* 0x000fc8000fffe0ff */
[----:B------:R-:W-:-:S04]  /*29e0*/  UISETP.NE.AND UP0, UPT, UR4, 0x4, UPT ;  /* 0x000000040400788c */ /* 0x000fc8000bf05270 */
[----:B------:R-:W-:Y:S02]  /*29f0*/  USEL UR6, URZ, 0x1, UP0 ;  /* 0x00000001ff067887 */ /* 0x000fe40008000000 */
[----:B------:R-:W-:-:S04]  /*2a00*/  USEL UR4, UR4, URZ, UP0 ;  /* 0x000000ff04047287 */ /* 0x000fc80008000000 */
[----:B------:R-:W-:Y:S01]  /*2a10*/  ULEA UR5, UR4, UR7, 0x3 ;  /* 0x0000000704057291 */ /* 0x000fe2000f8e18ff */
[----:B------:R-:W-:-:S04]  /*2a20*/  LOP3.LUT R2, R2, UR6, RZ, 0x3c, !PT ;  /* 0x0000000602027c12 */ /* 0x000fc8000f8e3cff */
[----:B-1----:R-:W-:-:S04]  /*2a30*/  SHF.L.U32 R3, R2, 0x1f, RZ ;  /* 0x0000001f02037819 */ /* 0x002fc800000006ff */
[----:B------:R-:W1:Y:S02]  /*2a40*/  SYNCS.PHASECHK.TRANS64.TRYWAIT P0, [UR5], R3 ;  /* 0x00000003ff0075a7 */ /* 0x000e640008001105 */
[----:B-1----:R-:W-:Y:S05]  /*2a50*/  @!P0 BRA `(.L_x_45) ;  /* 0x0000004c00a88947 */ /* 0x002fea0003800000 */
.L_x_131:
[----:B------:R-:W-:-:S04]  /*2a60*/  UIADD3 UR4, UPT, UPT, UR4, 0x1, URZ ;  /* 0x0000000104047890 */ /* 0x000fc8000fffe0ff */
[----:B------:R-:W-:-:S04]  /*2a70*/  UISETP.NE.AND UP0, UPT, UR4, 0x4, UPT ;  /* 0x000000040400788c */ /* 0x000fc8000bf05270 */
[----:B------:R-:W-:Y:S02]  /*2a80*/  USEL UR5, URZ, 0x1, UP0 ;  /* 0x00000001ff057887 */ /* 0x000fe40008000000 */
[----:B------:R-:W-:-:S04]  /*2a90*/  USEL UR4, UR4, URZ, UP0 ;  /* 0x000000ff04047287 */ /* 0x000fc80008000000 */
[----:B------:R-:W-:Y:S01]  /*2aa0*/  ULEA UR4, UR4, UR7, 0x3 ;  /* 0x0000000704047291 */ /* 0x000fe2000f8e18ff */
[----:B------:R-:W-:-:S04]  /*2ab0*/  LOP3.LUT R2, R2, UR5, RZ, 0x3c, !PT ;  /* 0x0000000502027c12 */ /* 0x000fc8000f8e3cff */
[----:B------:R-:W-:Y:S01]  /*2ac0*/  SHF.L.U32 R2, R2, 0x1f, RZ ;  /* 0x0000001f02027819 */ /* 0x000fe200000006ff */
[----:B-1----:R-:W-:-:S07]  /*2ad0*/  IMAD.U32 R0, RZ, RZ, UR4 ;  /* 0x00000004ff007e24 */ /* 0x002fce000f8e00ff */
.L_x_46:
[----:B-1----:R1:W2:Y:S02]  /*2ae0*/  SYNCS.PHASECHK.TRANS64.TRYWAIT P0, [R0+URZ], R2 ;  /* 0x00000002000075a7 */ /* 0x0022a400080011ff */
[----:B--2---:R-:W-:Y:S05]  /*2af0*/  @!P0 NANOSLEEP.SYNCS 0x989680 ;  /* 0x009896800000895d */ /* 0x004fea0003900000 */
[----:B------:R-:W2:Y:S02]  /*2b00*/  @!P0 SYNCS.PHASECHK.TRANS64 P0, [R0+URZ], R2 ;  /* 0x00000002000085a7 */ /* 0x000ea400080010ff */
[----:B--2---:R-:W-:Y:S05]  /*2b10*/  @P0 EXIT ;  /* 0x000000000000094d */ /* 0x004fea0003800000 */
[----:B------:R-:W-:Y:S05]  /*2b20*/  BRA `(.L_x_46) ;  /* 0xfffffffc00ec7947 */ /* 0x000fea000383ffff */
.L_x_22:
[----:B------:R-:W-:-:S04]  /*2b30*/  UISETP.NE.AND UP0, UPT, UR54, URZ, UPT ;  /* 0x000000ff3600728c */ /* 0x000fc8000bf05270 */
[----:B------:R-:W-:-:S09]  /*2b40*/  UISETP.NE.OR UP0, UPT, UR22, 0x1, UP0 ;  /* 0x000000011600788c */ /* 0x000fd20008705670 */
[----:B------:R-:W-:Y:S05]  /*2b50*/  BRA.U UP0, `(.L_x_47) ;  /* 0x0000000500487547 */ /* 0x000fea000b800000 */
[----:B------:R-:W-:Y:S01]  /*2b60*/  ISETP.GE.U32.AND P2, PT, R0, 0x4, PT ;  /* 0x000000040000780c */ /* 0x000fe20003f46070 */
[----:B------:R-:W-:Y:S01]  /*2b70*/  IMAD.MOV.U32 R12, RZ, RZ, 0x1 ;  /* 0x00000001ff0c7424 */ /* 0x000fe200078e00ff */
[----:B------:R-:W-:Y:S02]  /*2b80*/  CS2R R10, SRZ ;  /* 0x00000000000a7805 */ /* 0x000fe4000001ff00 */
[----:B------:R-:W-:Y:S01]  /*2b90*/  CS2R R8, SRZ ;  /* 0x0000000000087805 */ /* 0x000fe2000001ff00 */
[----:B------:R-:W-:Y:S01]  /*2ba0*/  UMOV UR6, 0x400 ;  /* 0x0000040000067882 */ /* 0x000fe20000000000 */
[----:B------:R-:W-:Y:S01]  /*2bb0*/  UMOV UR5, URZ ;  /* 0x000000ff00057c82 */ /* 0x000fe20008000000 */
[----:B------:R-:W-:-:S12]  /*2bc0*/  ULEA UR6, UR54, UR6, 0x18 ;  /* 0x0000000636067291 */ /* 0x000fd8000f8ec0ff */
.L_x_51:
[----:B------:R-:W-:Y:S02]  /*2bd0*/  LEA R2, R8, UR6, 0x3 ;  /* 0x0000000608027c11 */ /* 0x000fe4000f8e18ff */
[----:B------:R-:W-:-:S03]  /*2be0*/  SHF.L.U32 R4, R9, 0x1f, RZ ;  /* 0x0000001f09047819 */ /* 0x000fc600000006ff */
[----:B------:R-:W-:Y:S01]  /*2bf0*/  VIADD R5, R2, 0xf0 ;  /* 0x000000f002057836 */ /* 0x000fe20000000000 */
[----:B------:R-:W2:Y:S02]  /*2c00*/  SYNCS.PHASECHK.TRANS64.TRYWAIT P0, [R2+URZ+0xe0], R4 ;  /* 0x0000e004020075a7 */ /* 0x000ea400080011ff */
[----:B--2---:R-:W-:Y:S05]  /*2c10*/  @!P0 BRA `(.L_x_48) ;  /* 0x0000004c00508947 */ /* 0x004fea0003800000 */
.L_x_132:
[----:B------:R-:W-:Y:S01]  /*2c20*/  ULEA UR4, UR5, UR6, 0x3 ;  /* 0x0000000605047291 */ /* 0x000fe2000f8e18ff */
[----:B--2---:R-:W-:Y:S01]  /*2c30*/  PRMT R2, RZ, 0x654, R5 ;  /* 0x00000654ff027816 */ /* 0x004fe20000000005 */
[----:B------:R-:W-:Y:S01]  /*2c40*/  @!P2 IMAD.MOV.U32 R4, RZ, RZ, 0x10 ;  /* 0x00000010ff04a424 */ /* 0x000fe200078e00ff */
[----:B------:R-:W-:Y:S01]  /*2c50*/  SHF.L.U32 R5, R12, 0x1f, RZ ;  /* 0x0000001f0c057819 */ /* 0x000fe200000006ff */
[----:B------:R-:W-:Y:S01]  /*2c60*/  UIADD3 UR7, UPT, UPT, UR4, 0x80, URZ ;  /* 0x0000008004077890 */ /* 0x000fe2000fffe0ff */
[----:B------:R2:W-:Y:S05]  /*2c70*/  SYNCS.ARRIVE.TRANS64.RED.A1T0 RZ, [R2+URZ], RZ ;  /* 0x000000ff02ff79a7 */ /* 0x0005ea00081004ff */
[----:B------:R-:W-:Y:S01]  /*2c80*/  IMAD.U32 R6, RZ, RZ, UR7 ;  /* 0x00000007ff067e24 */ /* 0x000fe2000f8e00ff */
[----:B------:R-:W3:Y:S04]  /*2c90*/  SYNCS.PHASECHK.TRANS64.TRYWAIT P0, [UR4+0x90], R5 ;  /* 0x00009005ff0075a7 */ /* 0x000ee80008001104 */
[----:B------:R-:W-:Y:S01]  /*2ca0*/  PRMT R6, R0, 0x654, R6 ;  /* 0x0000065400067816 */ /* 0x000fe20000000006 */
[----:B--23--:R-:W-:Y:S06]  /*2cb0*/  @!P0 BRA `(.L_x_49) ;  /* 0x0000004c003c8947 */ /* 0x00cfec0003800000 */
.L_x_134:
[----:B------:R-:W-:Y:S01]  /*2cc0*/  ULEA UR8, UR5, UR6, 0x4 ;  /* 0x0000000605087291 */ /* 0x000fe2000f8e20ff */
[----:B------:R-:W-:Y:S01]  /*2cd0*/  SEL R3, R6, R3, !P2 ;  /* 0x0000000306037207 */ /* 0x000fe20005000000 */
[----:B------:R-:W-:Y:S01]  /*2ce0*/  UIADD3 UR9, UPT, UPT, UR4, 0x80, URZ ;  /* 0x0000008004097890 */ /* 0x000fe2000fffe0ff */
[----:B--2---:R-:W-:Y:S01]  /*2cf0*/  LEA R2, R11, UR6, 0x3 ;  /* 0x000000060b027c11 */ /* 0x004fe2000f8e18ff */
[----:B------:R-:W-:Y:S01]  /*2d00*/  UIADD3 UR8, UPT, UPT, UR8, 0x110, URZ ;  /* 0x0000011008087890 */ /* 0x000fe2000fffe0ff */
[----:B------:R2:W-:Y:S01]  /*2d10*/  @!P2 SYNCS.ARRIVE.TRANS64.RED RZ, [R3+URZ], R4 ;  /* 0x0000000403ffa9a7 */ /* 0x0005e200080004ff */
[----:B------:R-:W-:Y:S01]  /*2d20*/  UIADD3 UR4, UPT, UPT, UR5, 0x1, URZ ;  /* 0x0000000105047890 */ /* 0x000fe2000fffe0ff */
[----:B------:R-:W-:-:S03]  /*2d30*/  VIADD R8, R8, 0x1 ;  /* 0x0000000108087836 */ /* 0x000fc60000000000 */
[----:B------:R-:W-:Y:S02]  /*2d40*/  UISETP.NE.AND UP0, UPT, UR4, 0x2, UPT ;  /* 0x000000020400788c */ /* 0x000fe4000bf05270 */
[----:B------:R-:W-:Y:S01]  /*2d50*/  ISETP.NE.AND P0, PT, R8, 0x2, PT ;  /* 0x000000020800780c */ /* 0x000fe20003f05270 */
[----:B------:R-:W-:Y:S06]  /*2d60*/  UGETNEXTWORKID.BROADCAST [UR8], [UR9] ;  /* 0x00000000080073ca */ /* 0x000fec0008000100 */
[----:B------:R-:W-:Y:S02]  /*2d70*/  USEL UR7, URZ, 0x1, UP0 ;  /* 0x00000001ff077887 */ /* 0x000fe40008000000 */
[----:B------:R-:W-:-:S04]  /*2d80*/  USEL UR5, UR4, URZ, UP0 ;  /* 0x000000ff04057287 */ /* 0x000fc80008000000 */
[----:B------:R-:W-:Y:S02]  /*2d90*/  LOP3.LUT R12, R12, UR7, RZ, 0x3c, !PT ;  /* 0x000000070c0c7c12 */ /* 0x000fe4000f8e3cff */
[----:B--2---:R-:W-:-:S04]  /*2da0*/  SHF.L.U32 R4, R10, 0x1f, RZ ;  /* 0x0000001f0a047819 */ /* 0x004fc800000006ff */
[----:B------:R-:W2:Y:S02]  /*2db0*/  SYNCS.PHASECHK.TRANS64.TRYWAIT P1, [R2+URZ+0x80], R4 ;  /* 0x00008004020075a7 */ /* 0x000ea400080211ff */
[----:B--2---:R-:W-:Y:S05]  /*2dc0*/  @!P1 BRA `(.L_x_50) ;  /* 0x0000004c00109947 */ /* 0x004fea0003800000 */
.L_x_135:
[C---:B--2---:R-:W-:Y:S01]  /*2dd0*/  LEA R4, R11.reuse, UR6, 0x4 ;  /* 0x000000060b047c11 */ /* 0x044fe2000f8e20ff */
[----:B------:R-:W-:Y:S01]  /*2de0*/  VIADD R2, R2, 0x90 ;  /* 0x0000009002027836 */ /* 0x000fe20000000000 */
[----:B------:R-:W-:Y:S01]  /*2df0*/  SEL R8, R8, RZ, P0 ;  /* 0x000000ff08087207 */ /* 0x000fe20000000000 */
[----:B------:R-:W-:-:S03]  /*2e00*/  VIADD R11, R11, 0x1 ;  /* 0x000000010b0b7836 */ /* 0x000fc60000000000 */
[----:B------:R-:W2:Y:S01]  /*2e10*/  LDS.128 R4, [R4+0x110] ;  /* 0x0001100004047984 */ /* 0x000ea20000000c00 */
[----:B------:R-:W-:Y:S02]  /*2e20*/  PRMT R2, RZ, 0x654, R2 ;  /* 0x00000654ff027816 */ /* 0x000fe40000000002 */
[C---:B------:R-:W-:Y:S01]  /*2e30*/  ISETP.NE.AND P1, PT, R11.reuse, 0x2, PT ;  /* 0x000000020b00780c */ /* 0x040fe20003f25270 */
[----:B------:R-:W-:Y:S01]  /*2e40*/  @!PT LDS RZ, [RZ] ;  /* 0x00000000fffff984 */ /* 0x000fe20000000800 */
[----:B------:R-:W-:Y:S01]  /*2e50*/  @!PT LDS RZ, [RZ] ;  /* 0x00000000fffff984 */ /* 0x000fe20000000800 */
[----:B------:R-:W-:Y:S01]  /*2e60*/  @!PT LDS RZ, [RZ] ;  /* 0x00000000fffff984 */ /* 0x000fe20000000800 */
[----:B------:R-:W-:Y:S01]  /*2e70*/  @!PT LDS RZ, [RZ] ;  /* 0x00000000fffff984 */ /* 0x000fe20000000800 */
[----:B------:R3:W-:Y:S06]  /*2e80*/  MEMBAR.ALL.CTA ;  /* 0x0000000000007992 */ /* 0x0007ec0000008000 */
[----:B---3--:R-:W3:Y:S01]  /*2e90*/  FENCE.VIEW.ASYNC.S ;  /* 0x00000000000073c6 */ /* 0x008ee20000000000 */
[----:B------:R-:W-:Y:S01]  /*2ea0*/  SEL R11, R11, RZ, P1 ;  /* 0x000000ff0b0b7207 */ /* 0x000fe20000800000 */
[----:B---3--:R3:W-:Y:S01]  /*2eb0*/  SYNCS.ARRIVE.TRANS64.RED.A1T0 RZ, [R2+URZ], RZ ;  /* 0x000000ff02ff79a7 */ /* 0x0087e200081004ff */
[----:B--2---:R-:W-:-:S02]  /*2ec0*/  LOP3.LUT P3, RZ, R6, 0x1, RZ, 0xc0, !PT ;  /* 0x0000000106ff7812 */ /* 0x004fc4000786c0ff */
[----:B------:R-:W-:-:S04]  /*2ed0*/  SEL R4, RZ, 0x1, P1 ;  /* 0x00000001ff047807 */ /* 0x000fc80000800000 */
[----:B------:R-:W-:Y:S02]  /*2ee0*/  LOP3.LUT R10, R10, R4, RZ, 0x3c, !PT ;  /* 0x000000040a0a7212 */ /* 0x000fe400078e3cff */
[----:B---3--:R-:W-:-:S04]  /*2ef0*/  SEL R2, RZ, 0x1, P0 ;  /* 0x00000001ff027807 */ /* 0x008fc80000000000 */
[----:B------:R-:W-:Y:S01]  /*2f00*/  LOP3.LUT R9, R9, R2, RZ, 0x3c, !PT ;  /* 0x0000000209097212 */ /* 0x000fe200078e3cff */
[----:B------:R-:W-:Y:S06]  /*2f10*/  @P3 BRA `(.L_x_51) ;  /* 0xfffffffc002c3947 */ /* 0x000fec000383ffff */
[----:B------:R-:W-:Y:S01]  /*2f20*/  ULEA UR4, UR5, UR6, 0x3 ;  /* 0x0000000605047291 */ /* 0x000fe2000f8e18ff */
[----:B------:R-:W-:-:S08]  /*2f30*/  SHF.L.U32 R2, R12, 0x1f, RZ ;  /* 0x0000001f0c027819 */ /* 0x000fd000000006ff */
[----:B------:R-:W2:Y:S02]  /*2f40*/  SYNCS.PHASECHK.TRANS64 P0, [UR4+0x90], R2 ;  /* 0x00009002ff0075a7 */ /* 0x000ea40008001004 */
[----:B--2---:R-:W-:Y:S05]  /*2f50*/  @P0 BRA `(.L_x_52) ;  /* 0x0000000000080947 */ /* 0x004fea0003800000 */
[----:B------:R-:W2:Y:S02]  /*2f60*/  SYNCS.PHASECHK.TRANS64.TRYWAIT P0, [UR4+0x90], R2 ;  /* 0x00009002ff0075a7 */ /* 0x000ea40008001104 */
[----:B--2---:R-:W-:Y:S05]  /*2f70*/  @!P0 BRA `(.L_x_53) ;  /* 0x0000004800b88947 */ /* 0x004fea0003800000 */
.L_x_52:
[----:B------:R-:W-:-:S04]  /*2f80*/  UIADD3 UR7, UPT, UPT, UR5, 0x1, URZ ;  /* 0x0000000105077890 */ /* 0x000fc8000fffe0ff */
[----:B------:R-:W-:-:S04]  /*2f90*/  UISETP.NE.AND UP0, UPT, UR7, 0x2, UPT ;  /* 0x000000020700788c */ /* 0x000fc8000bf05270 */
[----:B------:R-:W-:Y:S02]  /*2fa0*/  USEL UR8, URZ, 0x1, UP0 ;  /* 0x00000001ff087887 */ /* 0x000fe40008000000 */
[----:B------:R-:W-:-:S04]  /*2fb0*/  USEL UR7, UR7, URZ, UP0 ;  /* 0x000000ff07077287 */ /* 0x000fc80008000000 */
[----:B------:R-:W-:Y:S01]  /*2fc0*/  ULEA UR7, UR7, UR6, 0x3 ;  /* 0x0000000607077291 */ /* 0x000fe2000f8e18ff */
[----:B--2---:R-:W-:-:S04]  /*2fd0*/  LOP3.LUT R2, R12, UR8, RZ, 0x3c, !PT ;  /* 0x000000080c027c12 */ /* 0x004fc8000f8e3cff */
[----:B------:R-:W-:-:S04]  /*2fe0*/  SHF.L.U32 R0, R2, 0x1f, RZ ;  /* 0x0000001f02007819 */ /* 0x000fc800000006ff */
[----:B------:R-:W2:Y:S02]  /*2ff0*/  SYNCS.PHASECHK.TRANS64 P0, [UR7+0x90], R0 ;  /* 0x00009000ff0075a7 */ /* 0x000ea40008001007 */
[----:B-12---:R-:W-:Y:S05]  /*3000*/  @P0 EXIT ;  /* 0x000000000000094d */ /* 0x006fea0003800000 */
[----:B------:R-:W-:Y:S02]  /*3010*/  SHF.L.U32 R2, R2, 0x1f, RZ ;  /* 0x0000001f02027819 */ /* 0x000fe400000006ff */
[----:B------:R-:W-:-:S07]  /*3020*/  MOV R0, UR7 ;  /* 0x0000000700007c02 */ /* 0x000fce0008000f00 */
.L_x_54:
[----:B-1----:R1:W2:Y:S02]  /*3030*/  SYNCS.PHASECHK.TRANS64.TRYWAIT P0, [R0+URZ+0x90], R2 ;  /* 0x00009002000075a7 */ /* 0x0022a400080011ff */
[----:B--2---:R-:W-:Y:S05]  /*3040*/  @!P0 NANOSLEEP.SYNCS 0x989680 ;  /* 0x009896800000895d */ /* 0x004fea0003900000 */
[----:B------:R-:W2:Y:S02]  /*3050*/  @!P0 SYNCS.PHASECHK.TRANS64 P0, [R0+URZ+0x90], R2 ;  /* 0x00009002000085a7 */ /* 0x000ea400080010ff */
[----:B--2---:R-:W-:Y:S05]  /*3060*/  @P0 EXIT ;  /* 0x000000000000094d */ /* 0x004fea0003800000 */
[----:B------:R-:W-:Y:S05]  /*3070*/  BRA `(.L_x_54) ;  /* 0xfffffffc00ec7947 */ /* 0x000fea000383ffff */
.L_x_47:
[----:B------:R-:W-:Y:S05]  /*3080*/  BRA.U UP4, `(.L_x_55) ;  /* 0x0000000d04d47547 */ /* 0x000fea000b800000 */
[----:B------:R-:W-:Y:S01]  /*3090*/  UMOV UR4, 0x40 ;  /* 0x0000004000047882 */ /* 0x000fe20000000000 */
[----:B------:R-:W-:Y:S01]  /*30a0*/  NOP ;  /* 0x0000000000007918 */ /* 0x000fe20000000000 */
[----:B------:R-:W-:Y:S01]  /*30b0*/  ULEA UR5, UR54, UR4, 0x18 ;  /* 0x0000000436057291 */ /* 0x000fe2000f8ec0ff */
[----:B------:R-:W-:Y:S02]  /*30c0*/  UMOV UR6, 0x400 ;  /* 0x0000040000067882 */ /* 0x000fe40000000000 */
[----:B------:R-:W-:-:S06]  /*30d0*/  ULEA UR6, UR54, UR6, 0x18 ;  /* 0x0000000636067291 */ /* 0x000fcc000f8ec0ff */
[----:B------:R-:W2:Y:S02]  /*30e0*/  LDS.U8 R0, [UR5+0x1c] ;  /* 0x00001c05ff007984 */ /* 0x000ea40008000000 */
[----:B--2---:R-:W-:-:S13]  /*30f0*/  ISETP.NE.AND P0, PT, R0, RZ, PT ;  /* 0x000000ff0000720c */ /* 0x004fda0003f05270 */
[----:B------:R-:W-:Y:S05]  /*3100*/  @P0 BRA `(.L_x_56) ;  /* 0x0000000000580947 */ /* 0x000fea0003800000 */
[----:B------:R-:W-:-:S13]  /*3110*/  ELECT P0, URZ, PT ;  /* 0x0000000000ff782f */ /* 0x000fda0003800000 */
[----:B------:R-:W-:Y:S05]  /*3120*/  @!P0 BRA `(.L_x_57) ;  /* 0x0000000000608947 */ /* 0x000fea0003800000 */
[----:B------:R-:W-:Y:S01]  /*3130*/  UMOV UR4, 0x10 ;  /* 0x0000001000047882 */ /* 0x000fe20000000000 */
[----:B------:R-:W-:Y:S01]  /*3140*/  HFMA2 R0, -RZ, RZ, 0, 5.9604644775390625e-08 ;  /* 0x00000001ff007431 */ /* 0x000fe200000001ff */
[----:B------:R-:W-:-:S03]  /*3150*/  MOV R3, 0xffff ;  /* 0x0000ffff00037802 */ /* 0x000fc60000000f00 */
[----:B------:R-:W-:Y:S04]  /*3160*/  DEPBAR.LE SB2, 0x36 ;  /* 0x0000ad800000791a */ /* 0x000fe80000000000 */
[----:B------:R-:W2:Y:S02]  /*3170*/  UTCATOMSWS.FIND_AND_SET.ALIGN UP0, UR4, UR4 ;  /* 0x00000004000475e3 */ /* 0x000ea40008000800 */
[----:B--2---:R-:W-:Y:S01]  /*3180*/  MOV R4, UR4 ;  /* 0x0000000400047c02 */ /* 0x004fe20008000f00 */
[----:B------:R-:W-:Y:S06]  /*3190*/  BRA.U UP0, `(.L_x_58) ;  /* 0x0000000100187547 */ /* 0x000fec000b800000 */
.L_x_59:
[----:B------:R-:W-:Y:S05]  /*31a0*/  NANOSLEEP 0x64 ;  /* 0x000000640000795d */ /* 0x000fea0003800000 */
[----:B------:R-:W-:-:S05]  /*31b0*/  UMOV UR4, 0x10 ;  /* 0x0000001000047882 */ /* 0x000fca0000000000 */
[----:B------:R-:W-:Y:S04]  /*31c0*/  DEPBAR.LE SB2, 0x36 ;  /* 0x0000ad800000791a */ /* 0x000fe80000000000 */
[----:B------:R-:W2:Y:S02]  /*31d0*/  UTCATOMSWS.FIND_AND_SET.ALIGN UP0, UR4, UR4 ;  /* 0x00000004000475e3 */ /* 0x000ea40008000800 */
[----:B--2---:R-:W-:Y:S01]  /*31e0*/  MOV R4, UR4 ;  /* 0x0000000400047c02 */ /* 0x004fe20008000f00 */
[----:B------:R-:W-:Y:S05]  /*31f0*/  BRA.U !UP0, `(.L_x_59) ;  /* 0xfffffffd08e87547 */ /* 0x000fea000b83ffff */
.L_x_58:
[-C--:B------:R-:W-:Y:S02]  /*3200*/  SHF.L.U32 R3, R3, R4.reuse, RZ ;  /* 0x0000000403037219 */ /* 0x080fe400000006ff */
[----:B------:R-:W-:Y:S01]  /*3210*/  SHF.L.U32 R0, R0, R4, RZ ;  /* 0x0000000400007219 */ /* 0x000fe200000006ff */
[----:B------:R-:W-:Y:S02]  /*3220*/  IMAD.SHL.U32 R4, R4, 0x20, RZ ;  /* 0x0000002004047824 */ /* 0x000fe400078e00ff */
[----:B------:R2:W-:Y:S04]  /*3230*/  ATOMS.OR RZ, [UR5+0x14], R3 ;  /* 0x00001403ffff798c */ /* 0x0005e8000b000005 */
[----:B------:R2:W-:Y:S04]  /*3240*/  ATOMS.OR RZ, [UR5+0x18], R0 ;  /* 0x00001800ffff798c */ /* 0x0005e8000b000005 */
[----:B------:R2:W-:Y:S01]  /*3250*/  STS [UR6+0x130], R4 ;  /* 0x00013004ff007988 */ /* 0x0005e20008000806 */
[----:B------:R-:W-:Y:S05]  /*3260*/  BRA `(.L_x_57) ;  /* 0x0000000000107947 */ /* 0x000fea0003800000 */
.L_x_56:
[----:B------:R-:W-:Y:S02]  /*3270*/  MOV R0, 0xffffffff ;  /* 0xffffffff00007802 */ /* 0x000fe40000000f00 */
[----:B------:R-:W-:-:S03]  /*3280*/  MOV R4, 0x32b0 ;  /* 0x000032b000047802 */ /* 0x000fc60000000f00 */
[----:B------:R2:W-:Y:S04]  /*3290*/  STS [UR6+0x130], R0 ;  /* 0x00013000ff007988 */ /* 0x0005e80008000806 */
[----:B-12--5:R-:W-:Y:S05]  /*32a0*/  CALL.REL.NOINC `($__internal_1_$__cuda_sm10x_tcgen05_guardrail_trap_phase_invalid_during_alloc) ;  /* 0x0000004c00907944 */ /* 0x026fea0003c00000 */
.L_x_57:
[----:B------:R-:W-:Y:S05]  /*32b0*/  WARPSYNC.ALL ;  /* 0x0000000000007948 */ /* 0x000fea0003800000 */
[----:B------:R-:W3:Y:S01]  /*32c0*/  S2UR UR4, SR_CgaCtaId ;  /* 0x00000000000479c3 */ /* 0x000ee20000008800 */
[----:B------:R-:W-:Y:S01]  /*32d0*/  UMOV UR26, 0x400 ;  /* 0x00000400001a7882 */ /* 0x000fe20000000000 */
[----:B------:R-:W-:-:S06]  /*32e0*/  NOP ;  /* 0x0000000000007918 */ /* 0x000fcc0000000000 */
[----:B------:R-:W-:Y:S06]  /*32f0*/  BAR.ARV 0x6, 0xa0 ;  /* 0x0182800000007b1d */ /* 0x000fec0000002000 */
[----:B------:R-:W4:Y:S01]  /*3300*/  LDCU UR5, c[0x0][0x38c] ;  /* 0x00007180ff0577ac */ /* 0x000f220008000800 */
[----:B------:R-:W-:Y:S01]  /*3310*/  LOP3.LUT R2, R2, 0xffff, RZ, 0xc0, !PT ;  /* 0x0000ffff02027812 */ /* 0x000fe200078ec0ff */
[----:B------:R-:W-:Y:S01]  /*3320*/  IMAD.MOV.U32 R11, RZ, RZ, 0x1 ;  /* 0x00000001ff0b7424 */ /* 0x000fe200078e00ff */
[----:B------:R-:W-:Y:S01]  /*3330*/  CS2R R8, SRZ ;  /* 0x0000000000087805 */ /* 0x000fe2000001ff00 */
[----:B------:R-:W1:Y:S01]  /*3340*/  LDCU UR7, c[0x0][0x38c] ;  /* 0x00007180ff0777ac */ /* 0x000e620008000800 */
[----:B------:R-:W-:Y:S01]  /*3350*/  R2UR UR27, R2 ;  /* 0x00000000021b72ca */ /* 0x000fe200000e0000 */
[----:B------:R-:W-:Y:S01]  /*3360*/  IMAD.MOV.U32 R10, RZ, RZ, RZ ;  /* 0x000000ffff0a7224 */ /* 0x000fe200078e00ff */
[----:B------:R-:W-:Y:S01]  /*3370*/  UMOV UR30, URZ ;  /* 0x000000ff001e7c82 */ /* 0x000fe20008000000 */
[----:B------:R-:W-:Y:S01]  /*3380*/  UMOV UR24, URZ ;  /* 0x000000ff00187c82 */ /* 0x000fe20008000000 */
[----:B---3--:R-:W-:Y:S01]  /*3390*/  ULEA UR26, UR4, UR26, 0x18 ;  /* 0x0000001a041a7291 */ /* 0x008fe2000f8ec0ff */
[----:B------:R-:W-:Y:S01]  /*33a0*/  UMOV UR38, 0x0 ;  /* 0x0000000000267882 */ /* 0x000fe20000000000 */
[----:B------:R-:W-:-:S02]  /*33b0*/  UMOV UR39, 0x4100010 ;  /* 0x0410001000277882 */ /* 0x000fc40000000000 */
[----:B------:R-:W-:Y:S02]  /*33c0*/  UIADD3 UR4, UPT, UPT, UR26, 0x3400, URZ ;  /* 0x000034001a047890 */ /* 0x000fe4000fffe0ff */
[----:B------:R-:W-:Y:S02]  /*33d0*/  UIADD3 UR6, UPT, UPT, UR26, 0xb400, URZ ;  /* 0x0000b4001a067890 */ /* 0x000fe4000fffe0ff */
[----:B----4-:R-:W-:Y:S01]  /*33e0*/  UIADD3 UR5, UPT, UPT, UR5, 0x3f, URZ ;  /* 0x0000003f05057890 */ /* 0x010fe2000fffe0ff */
[----:B--2---:R-:W2:Y:S01]  /*33f0*/  LDS R0, [UR26+0x130] ;  /* 0x0001301aff007984 */ /* 0x004ea20008000800 */
[----:B-1----:R-:W-:Y:S01]  /*3400*/  UMOV UR36, 0x0 ;  /* 0x0000000000247882 */ /* 0x002fe20000000000 */
[----:B------:R-:W-:Y:S01]  /*3410*/  UMOV UR37, 0x4100010 ;  /* 0x0410001000257882 */ /* 0x000fe20000000000 */
[----:B------:R-:W-:Y:S02]  /*3420*/  USHF.R.S32.HI UR40, URZ, 0x1f, UR5 ;  /* 0x0000001fff287899 */ /* 0x000fe40008011405 */
[----:B------:R-:W-:-:S02]  /*3430*/  UISETP.GE.AND UP4, UPT, UR7, 0x1, UPT ;  /* 0x000000010700788c */ /* 0x000fc4000bf86270 */
[----:B------:R-:W-:Y:S02]  /*3440*/  ULEA.HI UR40, UR40, UR5, URZ, 0x6 ;  /* 0x0000000528287291 */ /* 0x000fe4000f8f30ff */
[----:B------:R-:W-:Y:S02]  /*3450*/  USHF.R.U32.HI UR5, URZ, 0x4, UR4 ;  /* 0x00000004ff057899 */ /* 0x000fe40008011604 */
[----:B------:R-:W-:Y:S02]  /*3460*/  USHF.R.S32.HI UR40, URZ, 0x6, UR40 ;  /* 0x00000006ff287899 */ /* 0x000fe40008011428 */
[----:B------:R-:W-:Y:S02]  /*3470*/  USHF.R.U32.HI UR4, URZ, 0x4, UR6 ;  /* 0x00000004ff047899 */ /* 0x000fe40008011606 */
[----:B------:R-:W-:Y:S02]  /*3480*/  UISETP.LT.AND UP0, UPT, UR40, 0x1, UPT ;  /* 0x000000012800788c */ /* 0x000fe4000bf01270 */
[----:B------:R-:W-:-:S02]  /*3490*/  ULOP3.LUT UR5, UR5, 0x3fff, URZ, 0xc0, !UPT ;  /* 0x00003fff05057892 */ /* 0x000fc4000f8ec0ff */
[----:B------:R-:W-:Y:S02]  /*34a0*/  ULOP3.LUT UR4, UR4, 0x3fff, URZ, 0xc0, !UPT ;  /* 0x00003fff04047892 */ /* 0x000fe4000f8ec0ff */
[----:B------:R-:W-:Y:S02]  /*34b0*/  USEL UR41, UR40, 0x1, !UP0 ;  /* 0x0000000128297887 */ /* 0x000fe4000c000000 */
[----:B------:R-:W-:Y:S02]  /*34c0*/  ULOP3.LUT UR28, UR5, 0x10000, URZ, 0xfc, !UPT ;  /* 0x00010000051c7892 */ /* 0x000fe4000f8efcff */
[----:B------:R-:W-:Y:S02]  /*34d0*/  ULOP3.LUT UR29, UR4, 0x10000, URZ, 0xfc, !UPT ;  /* 0x00010000041d7892 */ /* 0x000fe4000f8efcff */
[----:B------:R-:W-:Y:S01]  /*34e0*/  UIADD3 UR41, UPT, UPT, -UR41, URZ, URZ ;  /* 0x000000ff29297290 */ /* 0x000fe2000fffe1ff */
[----:B------:R-:W-:Y:S01]  /*34f0*/  UMOV UR34, 0x0 ;  /* 0x0000000000227882 */ /* 0x000fe20000000000 */
[----:B------:R-:W-:Y:S01]  /*3500*/  UMOV UR35, 0x4100010 ;  /* 0x0410001000237882 */ /* 0x000fe20000000000 */
[----:B------:R-:W-:Y:S01]  /*3510*/  UMOV UR32, 0x0 ;  /* 0x0000000000207882 */ /* 0x000fe20000000000 */
[----:B------:R-:W-:Y:S01]  /*3520*/  UMOV UR33, 0x4100010 ;  /* 0x0410001000217882 */ /* 0x000fe20000000000 */
[----:B--2---:R-:W-:-:S15]  /*3530*/  R2UR UR42, R0 ;  /* 0x00000000002a72ca */ /* 0x004fde00000e0000 */
.L_x_66:
[----:B------:R-:W-:Y:S02]  /*3540*/  LEA R0, R10, UR26, 0x3 ;  /* 0x0000001a0a007c11 */ /* 0x000fe4000f8e18ff */
[----:B------:R-:W-:Y:S02]  /*3550*/  SHF.L.U32 R2, R9, 0x1f, RZ ;  /* 0x0000001f09027819 */ /* 0x000fe400000006ff */
[----:B------:R-:W-:Y:S01]  /*3560*/  PLOP3.LUT P0, PT, PT, PT, UP4, 0x80, 0x8 ;  /* 0x000000000008781c */ /* 0x000fe20003f0f048 */
[----:B------:R-:W-:Y:S01]  /*3570*/  VIADD R3, R0, 0x90 ;  /* 0x0000009000037836 */ /* 0x000fe20000000000 */
[----:B-1----:R-:W1:Y:S02]  /*3580*/  SYNCS.PHASECHK.TRANS64.TRYWAIT P1, [R0+URZ+0x80], R2 ;  /* 0x00008002000075a7 */ /* 0x002e6400080211ff */
[----:B-1-3--:R-:W-:Y:S09]  /*3590*/  @!P1 BRA `(.L_x_60) ;  /* 0x0000004400489947 */ /* 0x00aff20003800000 */
.L_x_137:
[----:B------:R-:W-:Y:S01]  /*35a0*/  LEA R4, R10, UR26, 0x4 ;  /* 0x0000001a0a047c11 */ /* 0x000fe2000f8e20ff */
[----:B------:R-:W-:Y:S01]  /*35b0*/  @UP4 ULEA UR4, UR24, UR26, 0x3 ;  /* 0x0000001a18044291 */ /* 0x000fe2000f8e18ff */
[----:B------:R-:W-:Y:S01]  /*35c0*/  PLOP3.LUT P2, PT, PT, PT, PT, 0x80, 0x8 ;  /* 0x000000000008781c */ /* 0x000fe20003f4f070 */
[----:B------:R-:W-:Y:S01]  /*35d0*/  ULEA UR31, UR30, UR26, 0x3 ;  /* 0x0000001a1e1f7291 */ /* 0x000fe2000f8e18ff */
[----:B------:R-:W-:Y:S02]  /*35e0*/  PRMT R3, RZ, 0x654, R3 ;  /* 0x00000654ff037816 */ /* 0x000fe40000000003 */
[----:B------:R-:W2:Y:S01]  /*35f0*/  LDS.128 R4, [R4+0x110] ;  /* 0x0001100004047984 */ /* 0x000ea20000000c00 */
[----:B-1----:R-:W-:Y:S02]  /*3600*/  @P0 SHF.L.U32 R2, R8, 0x1f, RZ ;  /* 0x0000001f08020819 */ /* 0x002fe400000006ff */
[----:B------:R-:W-:Y:S01]  /*3610*/  SHF.L.U32 R0, R11, 0x1f, RZ ;  /* 0x0000001f0b007819 */ /* 0x000fe200000006ff */
[----:B------:R-:W-:Y:S01]  /*3620*/  @!PT LDS RZ, [RZ] ;  /* 0x00000000fffff984 */ /* 0x000fe20000000800 */
[----:B------:R-:W-:Y:S01]  /*3630*/  @!PT LDS RZ, [RZ] ;  /* 0x00000000fffff984 */ /* 0x000fe20000000800 */
[----:B------:R-:W-:Y:S01]  /*3640*/  @!PT LDS RZ, [RZ] ;  /* 0x00000000fffff984 */ /* 0x000fe20000000800 */
[----:B------:R-:W-:Y:S01]  /*3650*/  @!PT LDS RZ, [RZ] ;  /* 0x00000000fffff984 */ /* 0x000fe20000000800 */
[----:B------:R1:W-:Y:S06]  /*3660*/  MEMBAR.ALL.CTA ;  /* 0x0000000000007992 */ /* 0x0003ec0000008000 */
[----:B-1----:R-:W1:Y:S02]  /*3670*/  FENCE.VIEW.ASYNC.S ;  /* 0x00000000000073c6 */ /* 0x002e640000000000 */
[----:B-1----:R1:W-:Y:S01]  /*3680*/  SYNCS.ARRIVE.TRANS64.RED.A1T0 RZ, [R3+URZ], RZ ;  /* 0x000000ff03ff79a7 */ /* 0x0023e200081004ff */
[----:B------:R1:W3:Y:S01]  /*3690*/  @P0 SYNCS.PHASECHK.TRANS64.TRYWAIT P2, [UR4], R2 ;  /* 0x00000002ff0005a7 */ /* 0x0002e20008041104 */
[----:B------:R-:W-:Y:S01]  /*36a0*/  ULEA.HI UR4, UR30, UR30, URZ, 0x1 ;  /* 0x0000001e1e047291 */ /* 0x000fe2000f8f08ff */
[----:B--2---:R-:W-:-:S03]  /*36b0*/  LOP3.LUT P1, RZ, R6, 0x1, RZ, 0xc0, !PT ;  /* 0x0000000106ff7812 */ /* 0x004fc6000782c0ff */
[----:B------:R-:W-:Y:S02]  /*36c0*/  USHF.L.U32 UR11, UR4, 0x5, URZ ;  /* 0x00000005040b7899 */ /* 0x000fe400080006ff */
[----:B------:R-:W-:Y:S02]  /*36d0*/  ULOP3.LUT UR4, UR4, 0xffe, URZ, 0xc0, !UPT ;  /* 0x00000ffe04047892 */ /* 0x000fe4000f8ec0ff */
[----:B------:R-:W-:Y:S02]  /*36e0*/  ULOP3.LUT UR11, UR11, 0xffffffc0, URZ, 0xc0, !UPT ;  /* 0xffffffc00b0b7892 */ /* 0x000fe4000f8ec0ff */
[----:B------:R-:W-:Y:S02]  /*36f0*/  UIADD3 UR4, UPT, UPT, -UR4, UR30, URZ ;  /* 0x0000001e04047290 */ /* 0x000fe4000fffe1ff */
[----:B------:R-:W-:Y:S01]  /*3700*/  UIADD3 UR11, UPT, UPT, UR42, UR11, URZ ;  /* 0x0000000b2a0b7290 */ /* 0x000fe2000fffe0ff */
[----:B------:R-:W2:Y:S03]  /*3710*/  SYNCS.PHASECHK.TRANS64.TRYWAIT P0, [UR31+0xc0], R0 ;  /* 0x0000c000ff0075a7 */ /* 0x000ea6000800111f */
[----:B------:R-:W-:Y:S01]  /*3720*/  ULEA UR11, UR4, UR11, 0x14 ;  /* 0x0000000b040b7291 */ /* 0x000fe2000f8ea0ff */
[----:B-123--:R-:W-:Y:S11]  /*3730*/  @!P0 BRA `(.L_x_61) ;  /* 0x0000004000f48947 */ /* 0x00eff60003800000 */
.L_x_139:
[----:B------:R-:W-:Y:S01]  /*3740*/  IADD3 R10, PT, PT, R10, 0x1, RZ ;  /* 0x000000010a0a7810 */ /* 0x000fe20007ffe0ff */
[----:B------:R-:W-:Y:S06]  /*3750*/  BRA.U !UP4, `(.L_x_62) ;  /* 0x000000010cc07547 */ /* 0x000fec000b800000 */
[----:B------:R-:W-:Y:S01]  /*3760*/  UPLOP3.LUT UP2, UPT, UPT, UPT, UPT, 0x40, 0x4 ;  /* 0x000000000004789c */ /* 0x000fe20003f4e870 */
[----:B------:R-:W-:Y:S01]  /*3770*/  UMOV UR23, UR41 ;  /* 0x0000002900177c82 */ /* 0x000fe20008000000 */
[----:B------:R-:W-:Y:S01]  /*3780*/  UMOV UR22, UR40 ;  /* 0x0000002800167c82 */ /* 0x000fe20008000000 */
[----:B------:R-:W-:-:S08]  /*3790*/  UMOV UR10, UR24 ;  /* 0x00000018000a7c82 */ /* 0x000fd00008000000 */
.L_x_65:
[----:B------:R-:W-:Y:S02]  /*37a0*/  UIADD3 UR23, UPT, UPT, UR23, 0x1, URZ ;  /* 0x0000000117177890 */ /* 0x000fe4000fffe0ff */
[----:B--2---:R-:W-:Y:S02]  /*37b0*/  ULEA UR5, UR10, UR26, 0x3 ;  /* 0x0000001a0a057291 */ /* 0x004fe4000f8e18ff */
[----:B------:R-:W-:Y:S01]  /*37c0*/  UISETP.NE.AND UP3, UPT, UR23, URZ, UPT ;  /* 0x000000ff1700728c */ /* 0x000fe2000bf65270 */
[----:B---3--:R-:W-:Y:S10]  /*37d0*/  @P2 BRA `(.L_x_63) ;  /* 0x00000000000c2947 */ /* 0x008ff40003800000 */
[----:B-1----:R-:W-:Y:S04]  /*37e0*/  SHF.L.U32 R2, R8, 0x1f, RZ ;  /* 0x0000001f08027819 */ /* 0x002fe800000006ff */
[----:B------:R-:W1:Y:S02]  /*37f0*/  SYNCS.PHASECHK.TRANS64.TRYWAIT P0, [UR5], R2 ;  /* 0x00000002ff0075a7 */ /* 0x000e640008001105 */
[----:B-1----:R-:W-:Y:S05]  /*3800*/  @!P0 BRA `(.L_x_64) ;  /* 0x0000004000d88947 */ /* 0x002fea0003800000 */
.L_x_63:
[----:B------:R-:W-:Y:S01]  /*3810*/  UISETP.NE.AND UP0, UPT, UR22, 0x1, UPT ;  /* 0x000000011600788c */ /* 0x000fe2000bf05270 */
[----:B------:R-:W-:Y:S01]  /*3820*/  PLOP3.LUT P2, PT, PT, PT, PT, 0x80, 0x8 ;  /* 0x000000000008781c */ /* 0x000fe20003f4f070 */
[----:B------:R-:W-:Y:S02]  /*3830*/  UIADD3 UR4, UPT, UPT, UR10, 0x1, URZ ;  /* 0x000000010a047890 */ /* 0x000fe4000fffe0ff */
[----:B------:R-:W-:Y:S02]  /*3840*/  UIADD3 UR25, UPT, UPT, UR5, 0x20, URZ ;  /* 0x0000002005197890 */ /* 0x000fe4000fffe0ff */
[----:B------:R-:W-:Y:S01]  /*3850*/  UISETP.NE.AND UP1, UPT, UR4, 0x4, UPT ;  /* 0x000000040400788c */ /* 0x000fe2000bf25270 */
[----:B------:R-:W-:Y:S01]  /*3860*/  PLOP3.LUT P0, PT, PT, PT, UP0, 0x80, 0x8 ;  /* 0x000000000008781c */ /* 0x000fe20003f0f008 */
[----:B------:R-:W-:Y:S02]  /*3870*/  UIADD3 UR22, UPT, UPT, UR22, -0x1, URZ ;  /* 0xffffffff16167890 */ /* 0x000fe4000fffe0ff */
[----:B------:R-:W-:Y:S02]  /*3880*/  USEL UR6, URZ, 0x1, UP1 ;  /* 0x00000001ff067887 */ /* 0x000fe40008800000 */
[----:B------:R-:W-:Y:S01]  /*3890*/  USEL UR24, UR4, URZ, UP1 ;  /* 0x000000ff04187287 */ /* 0x000fe20008800000 */
[----:B------:R-:W-:Y:S01]  /*38a0*/  UMOV UR7, 0x40004040 ;  /* 0x4000404000077882 */ /* 0x000fe20000000000 */
[----:B------:R-:W-:Y:S02]  /*38b0*/  UMOV UR5, 0x40004040 ;  /* 0x4000404000057882 */ /* 0x000fe40000000000 */
[----:B------:R-:W-:Y:S01]  /*38c0*/  @UP0 ULEA UR4, UR24, UR26, 0x3 ;  /* 0x0000001a18040291 */ /* 0x000fe2000f8e18ff */
[----:B------:R-:W-:Y:S01]  /*38d0*/  LOP3.LUT R8, R8, UR6, RZ, 0x3c, !PT ;  /* 0x0000000608087c12 */ /* 0x000fe2000f8e3cff */
[----:B------:R-:W-:Y:S01]  /*38e0*/  ULEA UR6, UR10, UR29, 0x9 ;  /* 0x0000001d0a067291 */ /* 0x000fe2000f8e48ff */
[----:B------:R-:W-:Y:S02]  /*38f0*/  UMOV UR21, 0x40004040 ;  /* 0x4000404000157882 */ /* 0x000fe40000000000 */
[----:B-1----:R-:W-:Y:S01]  /*3900*/  @P0 SHF.L.U32 R0, R8, 0x1f, RZ ;  /* 0x0000001f08000819 */ /* 0x002fe200000006ff */
[----:B------:R-:W-:Y:S02]  /*3910*/  UIADD3 UR20, UPT, UPT, UR6, 0x2, URZ ;  /* 0x0000000206147890 */ /* 0x000fe4000fffe0ff */
[----:B------:R-:W-:Y:S01]  /*3920*/  UIADD3 UR16, UPT, UPT, UR6, 0x4, URZ ;  /* 0x0000000406107890 */ /* 0x000fe2000fffe0ff */
[----:B------:R2:W3:Y:S01]  /*3930*/  @P0 SYNCS.PHASECHK.TRANS64.TRYWAIT P2, [UR4], R0 ;  /* 0x00000000ff0005a7 */ /* 0x0004e20008041104 */
[----:B------:R-:W-:Y:S02]  /*3940*/  ULEA UR4, UR10, UR28, 0x9 ;  /* 0x0000001c0a047291 */ /* 0x000fe4000f8e48ff */
[----:B------:R-:W-:Y:S02]  /*3950*/  UIADD3 UR12, UPT, UPT, UR6, 0x6, URZ ;  /* 0x00000006060c7890 */ /* 0x000fe4000fffe0ff */
[----:B------:R-:W-:Y:S02]  /*3960*/  UIADD3 UR18, UPT, UPT, UR4, 0x2, URZ ;  /* 0x0000000204127890 */ /* 0x000fe4000fffe0ff */
[----:B------:R-:W-:Y:S02]  /*3970*/  UIADD3 UR14, UPT, UPT, UR4, 0x4, URZ ;  /* 0x00000004040e7890 */ /* 0x000fe4000fffe0ff */
[----:B------:R-:W-:Y:S01]  /*3980*/  UIADD3 UR8, UPT, UPT, UR4, 0x6, URZ ;  /* 0x0000000604087890 */ /* 0x000fe2000fffe0ff */
[----:B------:R2:W-:Y:S01]  /*3990*/  UTCHMMA gdesc[UR4], gdesc[UR6], tmem[UR11], tmem[UR38], idesc[UR39], UP2 ;  /* 0x00ff2606040075ea */ /* 0x0005e2000900000b */
[----:B------:R-:W-:Y:S01]  /*39a0*/  UPLOP3.LUT UP2, UPT, UPT, UPT, UPT, 0x80, 0x8 ;  /* 0x000000000008789c */ /* 0x000fe20003f4f070 */
[----:B------:R-:W-:Y:S01]  /*39b0*/  UMOV UR19, 0x40004040 ;  /* 0x4000404000137882 */ /* 0x000fe20000000000 */
[----:B------:R-:W-:Y:S01]  /*39c0*/  UMOV UR17, 0x40004040 ;  /* 0x4000404000117882 */ /* 0x000fe20000000000 */
[----:B------:R2:W-:Y:S01]  /*39d0*/  UTCHMMA gdesc[UR18], gdesc[UR20], tmem[UR11], tmem[UR36], idesc[UR37], UPT ;  /* 0x00ff2414120075ea */ /* 0x0005e2000b80000b */
[----:B------:R-:W-:Y:S01]  /*39e0*/  UMOV UR15, 0x40004040 ;  /* 0x40004040000f7882 */ /* 0x000fe20000000000 */
[----:B------:R-:W-:Y:S01]  /*39f0*/  UMOV UR13, 0x40004040 ;  /* 0x40004040000d7882 */ /* 0x000fe20000000000 */
[----:B------:R-:W-:Y:S01]  /*3a00*/  UMOV UR9, 0x40004040 ;  /* 0x4000404000097882 */ /* 0x000fe20000000000 */
[----:B------:R2:W-:Y:S01]  /*3a10*/  UTCHMMA gdesc[UR14], gdesc[UR16], tmem[UR11], tmem[UR34], idesc[UR35], UPT ;  /* 0x00ff22100e0075ea */ /* 0x0005e2000b80000b */
[----:B------:R2:W-:Y:S01]  /*3a20*/  UTCHMMA gdesc[UR8], gdesc[UR12], tmem[UR11], tmem[UR32], idesc[UR33], UPT ;  /* 0x00ff200c080075ea */ /* 0x0005e2000b80000b */
[----:B------:R2:W-:Y:S01]  /*3a30*/  UTCBAR.MULTICAST [UR25], URZ, UR27 ;  /* 0x000000ff190073e9 */ /* 0x0005e2000800081b */
[----:B------:R-:W-:Y:S01]  /*3a40*/  UMOV UR10, UR24 ;  /* 0x00000018000a7c82 */ /* 0x000fe20008000000 */
[----:B------:R-:W-:Y:S05]  /*3a50*/  BRA.U UP3, `(.L_x_65) ;  /* 0xfffffffd03507547 */ /* 0x000fea000b83ffff */
.L_x_62:
[----:B--2---:R-:W-:Y:S01]  /*3a60*/  UIADD3 UR4, UPT, UPT, UR30, 0x1, URZ ;  /* 0x000000011e047890 */ /* 0x004fe2000fffe0ff */
[C---:B------:R-:W-:Y:S01]  /*3a70*/  ISETP.NE.AND P0, PT, R10.reuse, 0x2, PT ;  /* 0x000000020a00780c */ /* 0x040fe20003f05270 */
[----:B------:R-:W-:Y:S02]  /*3a80*/  UIADD3 UR5, UPT, UPT, UR31, 0xa0, URZ ;  /* 0x000000a01f057890 */ /* 0x000fe4000fffe0ff */
[----:B------:R-:W-:Y:S01]  /*3a90*/  UISETP.NE.AND UP0, UPT, UR4, 0x4, UPT ;  /* 0x000000040400788c */ /* 0x000fe2000bf05270 */
[----:B-1----:R-:W-:Y:S02]  /*3aa0*/  SEL R0, RZ, 0x1, P0 ;  /* 0x00000001ff007807 */ /* 0x002fe40000000000 */
[----:B------:R-:W-:Y:S01]  /*3ab0*/  SEL R10, R10, RZ, P0 ;  /* 0x000000ff0a0a7207 */ /* 0x000fe20000000000 */
[----:B------:R-:W-:Y:S01]  /*3ac0*/  USEL UR6, URZ, 0x1, UP0 ;  /* 0x00000001ff067887 */ /* 0x000fe20008000000 */
[----:B------:R-:W-:Y:S01]  /*3ad0*/  LOP3.LUT R9, R9, R0, RZ, 0x3c, !PT ;  /* 0x0000000009097212 */ /* 0x000fe200078e3cff */
[----:B------:R-:W-:Y:S01]  /*3ae0*/  USEL UR30, UR4, URZ, UP0 ;  /* 0x000000ff041e7287 */ /* 0x000fe20008000000 */
[----:B------:R1:W-:Y:S03]  /*3af0*/  UTCBAR [UR5], URZ ;  /* 0x000000ff050073e9 */ /* 0x0003e600080000ff */
[----:B------:R-:W-:Y:S01]  /*3b00*/  LOP3.LUT R11, R11, UR6, RZ, 0x3c, !PT ;  /* 0x000000060b0b7c12 */ /* 0x000fe2000f8e3cff */
[----:B------:R-:W-:Y:S07]  /*3b10*/  @P1 BRA `(.L_x_66) ;  /* 0xfffffff800881947 */ /* 0x000fee000383ffff */
[----:B------:R-:W2:Y:S01]  /*3b20*/  S2UR UR8, SR_CgaCtaId ;  /* 0x00000000000879c3 */ /* 0x000ea20000008800 */
[----:B------:R-:W-:Y:S01]  /*3b30*/  ELECT P0, URZ, PT ;  /* 0x0000000000ff782f */ /* 0x000fe20003800000 */
[----:B------:R-:W-:Y:S01]  /*3b40*/  IMAD.MOV.U32 R0, RZ, RZ, 0x1 ;  /* 0x00000001ff007424 */ /* 0x000fe200078e00ff */
[----:B------:R-:W-:Y:S01]  /*3b50*/  UIADD3 UR26, UPT, UPT, UR26, 0xc0, URZ ;  /* 0x000000c01a1a7890 */ /* 0x000fe2000fffe0ff */
[----:B------:R-:W-:Y:S01]  /*3b60*/  SHF.L.U32 R2, R11, 0x1f, RZ ;  /* 0x0000001f0b027819 */ /* 0x000fe200000006ff */
[----:B------:R-:W-:-:S03]  /*3b70*/  UMOV UR4, 0x40 ;  /* 0x0000004000047882 */ /* 0x000fc60000000000 */
[----:B------:R-:W-:Y:S01]  /*3b80*/  UVIRTCOUNT.DEALLOC.SMPOOL 0x80 ;  /* 0x000000800000784c */ /* 0x000fe20000000000 */
[----:B--2---:R-:W-:Y:S02]  /*3b90*/  ULEA UR8, UR8, UR4, 0x18 ;  /* 0x0000000408087291 */ /* 0x004fe4000f8ec0ff */
[----:B------:R-:W-:-:S07]  /*3ba0*/  ULEA UR4, UR30, UR26, 0x3 ;  /* 0x0000001a1e047291 */ /* 0x000fce000f8e18ff */
[----:B------:R2:W-:Y:S02]  /*3bb0*/  @P0 STS.U8 [UR8+0x1c], R0 ;  /* 0x00001c00ff000988 */ /* 0x0005e40008000008 */
[----:B------:R-:W4:Y:S02]  /*3bc0*/  SYNCS.PHASECHK.TRANS64.TRYWAIT P0, [UR4], R2 ;  /* 0x00000002ff0075a7 */ /* 0x000f240008001104 */
[----:B--2-4-:R-:W-:Y:S05]  /*3bd0*/  @!P0 BRA `(.L_x_67) ;  /* 0x0000003c00fc8947 */ /* 0x014fea0003800000 */
.L_x_142:
[----:B------:R-:W-:-:S04]  /*3be0*/  UIADD3 UR4, UPT, UPT, UR30, 0x1, URZ ;  /* 0x000000011e047890 */ /* 0x000fc8000fffe0ff */
[----:B------:R-:W-:-:S04]  /*3bf0*/  UISETP.NE.AND UP0, UPT, UR4, 0x4, UPT ;  /* 0x000000040400788c */ /* 0x000fc8000bf05270 */
[----:B------:R-:W-:Y:S02]  /*3c00*/  USEL UR6, URZ, 0x1, UP0 ;  /* 0x00000001ff067887 */ /* 0x000fe40008000000 */
[----:B------:R-:W-:-:S04]  /*3c10*/  USEL UR4, UR4, URZ, UP0 ;  /* 0x000000ff04047287 */ /* 0x000fc80008000000 */
[----:B-1----:R-:W-:Y:S01]  /*3c20*/  ULEA UR5, UR4, UR26, 0x3 ;  /* 0x0000001a04057291 */ /* 0x002fe2000f8e18ff */
[----:B--2---:R-:W-:-:S04]  /*3c30*/  LOP3.LUT R2, R11, UR6, RZ, 0x3c, !PT ;  /* 0x000000060b027c12 */ /* 0x004fc8000f8e3cff */
[----:B------:R-:W-:-:S04]  /*3c40*/  SHF.L.U32 R3, R2, 0x1f, RZ ;  /* 0x0000001f02037819 */ /* 0x000fc800000006ff */
[----:B------:R-:W1:Y:S02]  /*3c50*/  SYNCS.PHASECHK.TRANS64.TRYWAIT P0, [UR5], R3 ;  /* 0x00000003ff0075a7 */ /* 0x000e640008001105 */
[----:B-1----:R-:W-:Y:S05]  /*3c60*/  @!P0 BRA `(.L_x_68) ;  /* 0x0000003c00f08947 */ /* 0x002fea0003800000 */
.L_x_144:
        /* <DEDUP_REMOVED lines=9> */
.L_x_146:
[----:B------:R-:W-:-:S04]  /*3d00*/  UIADD3 UR4, UPT, UPT, UR4, 0x1, URZ ;  /* 0x0000000104047890 */ /* 0x000fc8000fffe0ff */
[----:B------:R-:W-:-:S04]  /*3d10*/  UISETP.NE.AND UP0, UPT, UR4, 0x4, UPT ;  /* 0x000000040400788c */ /* 0x000fc8000bf05270 */
[----:B------:R-:W-:Y:S02]  /*3d20*/  USEL UR5, URZ, 0x1, UP0 ;  /* 0x00000001ff057887 */ /* 0x000fe40008000000 */
[----:B------:R-:W-:-:S04]  /*3d30*/  USEL UR4, UR4, URZ, UP0 ;  /* 0x000000ff04047287 */ /* 0x000fc80008000000 */
[----:B------:R-:W-:Y:S01]  /*3d40*/  ULEA UR4, UR4, UR26, 0x3 ;  /* 0x0000001a04047291 */ /* 0x000fe2000f8e18ff */
[----:B------:R-:W-:-:S04]  /*3d50*/  LOP3.LUT R2, R2, UR5, RZ, 0x3c, !PT ;  /* 0x0000000502027c12 */ /* 0x000fc8000f8e3cff */
[----:B------:R-:W-:-:S04]  /*3d60*/  SHF.L.U32 R2, R2, 0x1f, RZ ;  /* 0x0000001f02027819 */ /* 0x000fc800000006ff */
[----:B------:R-:W2:Y:S02]  /*3d70*/  SYNCS.PHASECHK.TRANS64.TRYWAIT P0, [UR4], R2 ;  /* 0x00000002ff0075a7 */ /* 0x000ea40008001104 */
[----:B--2---:R-:W-:Y:S05]  /*3d80*/  @!P0 BRA `(.L_x_70) ;  /* 0x0000003c00d88947 */ /* 0x004fea0003800000 */
.L_x_148:
[----:B------:R-:W-:Y:S01]  /*3d90*/  NOP ;  /* 0x0000000000007918 */ /* 0x000fe20000000000 */
[----:B-1----:R-:W1:Y:S01]  /*3da0*/  LDS R0, [UR8+0x14] ;  /* 0x00001408ff007984 */ /* 0x002e620008000800 */
[----:B------:R-:W-:Y:S01]  /*3db0*/  ULOP3.LUT UR4, UR42, 0xffff, URZ, 0xc0, !UPT ;  /* 0x0000ffff2a047892 */ /* 0x000fe2000f8ec0ff */
[----:B------:R-:W-:Y:S01]  /*3dc0*/  UMOV UR5, 0xffff ;  /* 0x0000ffff00057882 */ /* 0x000fe20000000000 */
[----:B------:R-:W-:Y:S02]  /*3dd0*/  UMOV UR6, 0x1 ;  /* 0x0000000100067882 */ /* 0x000fe40000000000 */
[----:B------:R-:W-:-:S04]  /*3de0*/  USHF.R.U32.HI UR4, URZ, 0x5, UR4 ;  /* 0x00000005ff047899 */ /* 0x000fc80008011604 */
[----:B------:R-:W-:Y:S02]  /*3df0*/  USHF.L.U32 UR5, UR5, UR4, URZ ;  /* 0x0000000405057299 */ /* 0x000fe400080006ff */
[----:B------:R-:W-:-:S04]  /*3e00*/  USHF.L.U32 UR4, UR6, UR4, URZ ;  /* 0x0000000406047299 */ /* 0x000fc800080006ff */
[----:B-1----:R-:W-:-:S04]  /*3e10*/  LOP3.LUT R0, R0, UR5, RZ, 0xc0, !PT ;  /* 0x0000000500007c12 */ /* 0x002fc8000f8ec0ff */
[----:B------:R-:W-:-:S13]  /*3e20*/  ISETP.NE.AND P0, PT, R0, UR5, PT ;  /* 0x0000000500007c0c */ /* 0x000fda000bf05270 */
[----:B------:R-:W-:Y:S05]  /*3e30*/  @P0 BRA `(.L_x_71) ;  /* 0x0000000000580947 */ /* 0x000fea0003800000 */
[----:B------:R-:W1:Y:S02]  /*3e40*/  LDS R0, [UR8+0x18] ;  /* 0x00001808ff007984 */ /* 0x000e640008000800 */
[----:B-1----:R-:W-:-:S04]  /*3e50*/  LOP3.LUT R0, R0, UR4, RZ, 0xc0, !PT ;  /* 0x0000000400007c12 */ /* 0x002fc8000f8ec0ff */
[----:B------:R-:W-:-:S13]  /*3e60*/  ISETP.NE.AND P0, PT, R0, UR4, PT ;  /* 0x0000000400007c0c */ /* 0x000fda000bf05270 */
[----:B------:R-:W-:Y:S05]  /*3e70*/  @P0 BRA `(.L_x_72) ;  /* 0x00000000003c0947 */ /* 0x000fea0003800000 */
[----:B------:R-:W1:Y:S01]  /*3e80*/  S2R R2, SR_LANEID ;  /* 0x0000000000027919 */ /* 0x000e620000000000 */
[----:B------:R-:W-:-:S06]  /*3e90*/  ULOP3.LUT UR5, URZ, UR5, URZ, 0x33, !UPT ;  /* 0x00000005ff057292 */ /* 0x000fcc000f8e33ff */
[----:B------:R-:W-:-:S04]  /*3ea0*/  IMAD.U32 R0, RZ, RZ, UR5 ;  /* 0x00000005ff007e24 */ /* 0x000fc8000f8e00ff */
[----:B------:R2:W4:Y:S02]  /*3eb0*/  REDUX UR7, R0 ;  /* 0x00000000000773c4 */ /* 0x0005240000000000 */
[----:B------:R1:W-:Y:S01]  /*3ec0*/  UTCATOMSWS.AND URZ, UR5 ;  /* 0x0000000500ff79e3 */ /* 0x0003e20008000000 */
[----:B--2---:R-:W-:Y:S01]  /*3ed0*/  LOP3.LUT R0, RZ, UR4, RZ, 0x33, !PT ;  /* 0x00000004ff007c12 */ /* 0x004fe2000f8e33ff */
[----:B------:R-:W-:Y:S02]  /*3ee0*/  VOTEU.ANY UR4, UPT, PT ;  /* 0x0000000000047886 */ /* 0x000fe400038e0100 */
[----:B------:R-:W-:Y:S02]  /*3ef0*/  UFLO.U32 UR4, UR4 ;  /* 0x00000004000472bd */ /* 0x000fe400080e0000 */
[----:B------:R-:W2:Y:S04]  /*3f00*/  REDUX UR6, R0 ;  /* 0x00000000000673c4 */ /* 0x000ea80000000000 */
[----:B-1----:R-:W-:-:S02]  /*3f10*/  ISETP.EQ.U32.AND P0, PT, R2, UR4, PT ;  /* 0x0000000402007c0c */ /* 0x002fc4000bf02070 */
[----:B----4-:R-:W-:-:S11]  /*3f20*/  MOV R2, UR7 ;  /* 0x0000000700027c02 */ /* 0x010fd60008000f00 */
[----:B------:R1:W-:Y:S01]  /*3f30*/  @P0 ATOMS.AND RZ, [UR8+0x14], R2 ;  /* 0x00001402ffff098c */ /* 0x0003e2000a800008 */
[----:B--2---:R-:W-:-:S05]  /*3f40*/  IMAD.U32 R0, RZ, RZ, UR6 ;  /* 0x00000006ff007e24 */ /* 0x004fca000f8e00ff */
[----:B------:R1:W-:Y:S01]  /*3f50*/  @P0 ATOMS.AND RZ, [UR8+0x18], R0 ;  /* 0x00001800ffff098c */ /* 0x0003e2000a800008 */
[----:B------:R-:W-:Y:S05]  /*3f60*/  BRA `(.L_x_73) ;  /* 0x0000000000147947 */ /* 0x000fea0003800000 */
.L_x_72:
[----:B------:R-:W-:Y:S02]  /*3f70*/  MOV R2, 0x3f90 ;  /* 0x00003f9000027802 */ /* 0x000fe40000000f00 */
[----:B---3-5:R-:W-:Y:S05]  /*3f80*/  CALL.REL.NOINC `($__internal_0_$__cuda_sm10x_tcgen05_guardrail_trap_col_being_dealloced_not_returned_by_alloc) ;  /* 0x00000040004c7944 */ /* 0x028fea0003c00000 */
[----:B------:R-:W-:Y:S05]  /*3f90*/  BRA `(.L_x_73) ;  /* 0x0000000000087947 */ /* 0x000fea0003800000 */
.L_x_71:
[----:B------:R-:W-:Y:S02]  /*3fa0*/  MOV R2, 0x3fc0 ;  /* 0x00003fc000027802 */ /* 0x000fe40000000f00 */
[----:B---3-5:R-:W-:Y:S05]  /*3fb0*/  CALL.REL.NOINC `($__internal_2_$__cuda_sm10x_tcgen05_guardrail_trap_unallocated_columns_being_dealloced) ;  /* 0x0000004000587944 */ /* 0x028fea0003c00000 */
.L_x_73:
[----:B------:R-:W-:Y:S01]  /*3fc0*/  NOP ;  /* 0x0000000000007918 */ /* 0x000fe20000000000 */
[----:B------:R-:W-:Y:S05]  /*3fd0*/  EXIT ;  /* 0x000000000000794d */ /* 0x000fea0003800000 */
.L_x_55:
[----:B------:R-:W-:-:S09]  /*3fe0*/  UISETP.NE.OR UP0, UPT, UR22, 0x3, !UP3 ;  /* 0x000000031600788c */ /* 0x000fd2000df05670 */
[----:B------:R-:W-:Y:S05]  /*3ff0*/  BRA.U UP0, `(.L_x_74) ;  /* 0x0000000d00f07547 */ /* 0x000fea000b800000 */
[----:B------:R-:W2:Y:S01]  /*4000*/  LDCU UR27, c[0x0][0x370] ;  /* 0x00006e00ff1b77ac */ /* 0x000ea20008000800 */
[----:B------:R-:W3:Y:S01]  /*4010*/  LDC.64 R16, c[0x0][0x348] ;  /* 0x0000d200ff107b82 */ /* 0x000ee20000000a00 */
[----:B------:R-:W-:Y:S02]  /*4020*/  HFMA2 R13, -RZ, RZ, 0, 0 ;  /* 0x00000000ff0d7431 */ /* 0x000fe400000001ff */
[----:B------:R-:W-:Y:S01]  /*4030*/  IMAD.MOV.U32 R15, RZ, RZ, 0x1 ;  /* 0x00000001ff0f7424 */ /* 0x000fe200078e00ff */
[----:B------:R-:W2:Y:S01]  /*4040*/  LDCU.128 UR44, c[0x0][0xb10] ;  /* 0x00016200ff2c77ac */ /* 0x000ea20008000c00 */
[----:B------:R-:W-:Y:S01]  /*4050*/  IMAD.MOV.U32 R14, RZ, RZ, RZ ;  /* 0x000000ffff0e7224 */ /* 0x000fe200078e00ff */
[----:B------:R-:W-:Y:S01]  /*4060*/  MOV R7, 0x1000 ;  /* 0x0000100000077802 */ /* 0x000fe20000000f00 */
[----:B------:R-:W4:Y:S01]  /*4070*/  LDCU UR26, c[0x0][0x374] ;  /* 0x00006e80ff1a77ac */ /* 0x000f220008000800 */
[----:B------:R-:W1:Y:S01]  /*4080*/  LDC.64 R2, c[0x0][0x888] ;  /* 0x00022200ff027b82 */ /* 0x000e620000000a00 */
[----:B------:R-:W4:Y:S01]  /*4090*/  LDCU UR15, c[0x0][0xb0c] ;  /* 0x00016180ff0f77ac */ /* 0x000f220008000800 */
[----:B------:R-:W4:Y:S06]  /*40a0*/  LDCU UR31, c[0x0][0xb20] ;  /* 0x00016400ff1f77ac */ /* 0x000f2c0008000800 */
[----:B------:R-:W1:Y:S01]  /*40b0*/  LDC.64 R4, c[0x0][0x890] ;  /* 0x00022400ff047b82 */ /* 0x000e620000000a00 */
[----:B------:R-:W3:Y:S01]  /*40c0*/  LDCU UR4, c[0x0][0xb30] ;  /* 0x00016600ff0477ac */ /* 0x000ee20008000800 */
[----:B--2---:R-:W-:-:S02]  /*40d0*/  UIMAD.WIDE.U32 UR6, UR27, UR44, URZ ;  /* 0x0000002c1b0672a5 */ /* 0x004fc4000f8e00ff */
[----:B----4-:R-:W-:Y:S01]  /*40e0*/  UIMAD.WIDE.U32 UR8, UR26, UR47, URZ ;  /* 0x0000002f1a0872a5 */ /* 0x010fe2000f8e00ff */
[----:B------:R-:W-:Y:S01]  /*40f0*/  UMOV UR24, 0x400 ;  /* 0x0000040000187882 */ /* 0x000fe20000000000 */
[----:B------:R-:W-:-:S03]  /*4100*/  UPLOP3.LUT UP3, UPT, UPT, UPT, UPT, 0x40, 0x4 ;  /* 0x000000000004789c */ /* 0x000fc60003f6e870 */
[----:B------:R-:W-:Y:S01]  /*4110*/  UMOV UR6, UR7 ;  /* 0x0000000700067c82 */ /* 0x000fe20008000000 */
[----:B------:R-:W-:Y:S01]  /*4120*/  UISETP.GE.AND UP0, UPT, UR40, 0x1, UPT ;  /* 0x000000012800788c */ /* 0x000fe2000bf06270 */
[----:B------:R-:W-:Y:S01]  /*4130*/  UMOV UR28, UR9 ;  /* 0x00000009001c7c82 */ /* 0x000fe20008000000 */
[----:B------:R-:W-:Y:S01]  /*4140*/  UISETP.NE.AND UP4, UPT, UR40, 0x1, UPT ;  /* 0x000000012800788c */ /* 0x000fe2000bf85270 */
[----:B------:R-:W2:Y:S01]  /*4150*/  LDCU.64 UR16, c[0x0][0xb28] ;  /* 0x00016500ff1077ac */ /* 0x000ea20008000a00 */
[----:B------:R-:W-:Y:S02]  /*4160*/  ULEA UR24, UR54, UR24, 0x18 ;  /* 0x0000001836187291 */ /* 0x000fe4000f8ec0ff */
[----:B------:R-:W-:Y:S02]  /*4170*/  UISETP.NE.AND UP6, UPT, UR15, 0x1, UPT ;  /* 0x000000010f00788c */ /* 0x000fe4000bfc5270 */
[----:B------:R-:W-:Y:S02]  /*4180*/  UISETP.NE.AND UP5, UPT, UR46, 0x1, UPT ;  /* 0x000000012e00788c */ /* 0x000fe4000bfa5270 */
[----:B------:R-:W-:-:S02]  /*4190*/  USHF.R.U32.HI UR30, URZ, UR45, UR6 ;  /* 0x0000002dff1e7299 */ /* 0x000fc40008011606 */
[----:B------:R-:W-:Y:S02]  /*41a0*/  USHF.R.U32.HI UR28, URZ, UR31, UR28 ;  /* 0x0000001fff1c7299 */ /* 0x000fe4000801161c */
[----:B---3--:R-:W-:Y:S01]  /*41b0*/  UISETP.NE.AND UP2, UPT, UR4, 0x1, UPT ;  /* 0x000000010400788c */ /* 0x008fe2000bf45270 */
[----:B------:R-:W-:-:S10]  /*41c0*/  UMOV UR12, URZ ;  /* 0x000000ff000c7c82 */ /* 0x000fd40008000000 */
.L_x_83:
[C---:B------:R-:W-:Y:S02]  /*41d0*/  LEA R12, R14.reuse, UR24, 0x3 ;  /* 0x000000180e0c7c11 */ /* 0x040fe4000f8e18ff */
[----:B------:R-:W-:Y:S02]  /*41e0*/  SHF.L.U32 R0, R13, 0x1f, RZ ;  /* 0x0000001f0d007819 */ /* 0x000fe400000006ff */
[----:B------:R-:W-:Y:S02]  /*41f0*/  LEA R8, R14, UR24, 0x4 ;  /* 0x000000180e087c11 */ /* 0x000fe4000f8e20ff */
[----:B---3--:R-:W3:Y:S02]  /*4200*/  SYNCS.PHASECHK.TRANS64.TRYWAIT P0, [R12+URZ+0x80], R0 ;  /* 0x000080000c0075a7 */ /* 0x008ee400080011ff */
[----:B---3--:R-:W-:Y:S05]  /*4210*/  @!P0 BRA `(.L_x_75) ;  /* 0x0000003800cc8947 */ /* 0x008fea0003800000 */
.L_x_149:
[----:B------:R-:W4:Y:S01]  /*4220*/  LDS.128 R8, [R8+0x110] ;  /* 0x0001100008087984 */ /* 0x000f220000000c00 */
[----:B------:R-:W-:Y:S01]  /*4230*/  UISETP.GE.AND UP0, UPT, UR40, 0x1, UPT ;  /* 0x000000012800788c */ /* 0x000fe2000bf06270 */
[----:B------:R-:W-:Y:S01]  /*4240*/  @!PT LDS RZ, [RZ] ;  /* 0x00000000fffff984 */ /* 0x000fe20000000800 */
[----:B------:R-:W-:Y:S01]  /*4250*/  @!PT LDS RZ, [RZ] ;  /* 0x00000000fffff984 */ /* 0x000fe20000000800 */
[----:B------:R-:W-:Y:S01]  /*4260*/  @!PT LDS RZ, [RZ] ;  /* 0x00000000fffff984 */ /* 0x000fe20000000800 */
[----:B------:R-:W-:Y:S01]  /*4270*/  @!PT LDS RZ, [RZ] ;  /* 0x00000000fffff984 */ /* 0x000fe20000000800 */
[----:B------:R1:W-:Y:S06]  /*4280*/  MEMBAR.ALL.CTA ;  /* 0x0000000000007992 */ /* 0x0003ec0000008000 */
[----:B-1----:R-:W1:Y:S01]  /*4290*/  FENCE.VIEW.ASYNC.S ;  /* 0x00000000000073c6 */ /* 0x002e620000000000 */
[----:B----4-:R-:W-:Y:S11]  /*42a0*/  LOP3.LUT P0, RZ, R10, 0x1, RZ, 0xc0, !PT ;  /* 0x000000010aff7812 */ /* 0x010ff6000780c0ff */
[----:B------:R-:W-:Y:S02]  /*42b0*/  @!UPT UIADD3 URZ, UPT, UPT, URZ, URZ, URZ ;  /* 0x000000fffffff290 */ /* 0x000fe4000fffe0ff */
[----:B-1----:R-:W-:Y:S01]  /*42c0*/  VOTEU.ANY UP1, P0 ;  /* 0x0000000000ff7886 */ /* 0x002fe20000020100 */
[----:B------:R-:W-:Y:S11]  /*42d0*/  PLOP3.LUT P0, PT, PT, PT, UP1, 0x80, 0x8 ;  /* 0x000000000008781c */ /* 0x000ff60003f0f018 */
[----:B------:R-:W-:Y:S02]  /*42e0*/  @!UPT UIADD3 URZ, UPT, UPT, URZ, URZ, URZ ;  /* 0x000000fffffff290 */ /* 0x000fe4000fffe0ff */
[----:B---3--:R-:W-:Y:S02]  /*42f0*/  @P0 SHF.R.U32.HI R0, RZ, 0x10, R9 ;  /* 0x00000010ff000819 */ /* 0x008fe40000011609 */
[----:B------:R-:W-:Y:S02]  /*4300*/  @P0 MOV R6, R8 ;  /* 0x0000000800060202 */ /* 0x000fe40000000f00 */
[----:B------:R-:W-:Y:S01]  /*4310*/  @P0 R2UR UR4, R0 ;  /* 0x00000000000402ca */ /* 0x000fe200000e0000 */
[----:B------:R-:W-:Y:S01]  /*4320*/  VIADD R0, R12, 0x90 ;  /* 0x000000900c007836 */ /* 0x000fe20000000000 */
[----:B------:R-:W-:Y:S02]  /*4330*/  @P0 LOP3.LUT R8, R9, 0xffff, RZ, 0xc0, !PT ;  /* 0x0000ffff09080812 */ /* 0x000fe400078ec0ff */
[----:B------:R-:W-:Y:S02]  /*4340*/  @P0 R2UR UR6, R6 ;  /* 0x00000000060602ca */ /* 0x000fe400000e0000 */
[----:B------:R-:W-:Y:S02]  /*4350*/  PRMT R0, RZ, 0x654, R0 ;  /* 0x00000654ff007816 */ /* 0x000fe40000000000 */
[----:B------:R-:W-:Y:S02]  /*4360*/  @P0 R2UR UR5, R8 ;  /* 0x00000000080502ca */ /* 0x000fe400000e0000 */
[----:B------:R1:W-:Y:S03]  /*4370*/  SYNCS.ARRIVE.TRANS64.RED.A1T0 RZ, [R0+URZ], RZ ;  /* 0x000000ff00ff79a7 */ /* 0x0003e600081004ff */
[----:B------:R-:W-:Y:S04]  /*4380*/  @UP1 UMOV UR25, UR4 ;  /* 0x0000000400191c82 */ /* 0x000fe80008000000 */
[----:B------:R-:W-:Y:S04]  /*4390*/  @UP1 UMOV UR14, UR6 ;  /* 0x00000006000e1c82 */ /* 0x000fe80008000000 */
[----:B------:R-:W-:Y:S01]  /*43a0*/  @UP1 UMOV UR13, UR5 ;  /* 0x00000005000d1c82 */ /* 0x000fe20008000000 */
[----:B------:R-:W-:Y:S05]  /*43b0*/  BRA.U !UP0, `(.L_x_76) ;  /* 0x0000000108a47547 */ /* 0x000fea000b800000 */
[----:B------:R-:W-:Y:S02]  /*43c0*/  UIMAD.WIDE.U32 UR8, UR13, UR47, URZ ;  /* 0x0000002f0d0872a5 */ /* 0x000fe4000f8e00ff */
[----:B------:R-:W-:Y:S02]  /*43d0*/  UIMAD.WIDE.U32 UR10, UR14, UR44, URZ ;  /* 0x0000002c0e0a72a5 */ /* 0x000fe4000f8e00ff */
[----:B------:R-:W-:Y:S02]  /*43e0*/  USEL UR4, UR26, UR28, !UP5 ;  /* 0x0000001c1a047287 */ /* 0x000fe4000e800000 */
[----:B------:R-:W-:Y:S02]  /*43f0*/  USEL UR7, UR27, UR30, !UP6 ;  /* 0x0000001e1b077287 */ /* 0x000fe4000f000000 */
[----:B--2---:R-:W-:Y:S02]  /*4400*/  UIMAD.WIDE.U32 UR18, UR4, UR16, URZ ;  /* 0x00000010041272a5 */ /* 0x004fe4000f8e00ff */
[----:B------:R-:W-:Y:S01]  /*4410*/  UIMAD.WIDE.U32 UR20, UR7, UR16, URZ ;  /* 0x00000010071472a5 */ /* 0x000fe2000f8e00ff */
[----:B------:R-:W-:Y:S02]  /*4420*/  UMOV UR5, UR9 ;  /* 0x0000000900057c82 */ /* 0x000fe40008000000 */
[----:B------:R-:W-:Y:S03]  /*4430*/  USHF.R.U32.HI UR6, URZ, UR31, UR5 ;  /* 0x0000001fff067299 */ /* 0x000fe60008011605 */
[----:B------:R-:W-:Y:S01]  /*4440*/  UMOV UR5, UR11 ;  /* 0x0000000b00057c82 */ /* 0x000fe20008000000 */
[----:B------:R-:W-:Y:S02]  /*4450*/  USEL UR6, UR13, UR6, !UP5 ;  /* 0x000000060d067287 */ /* 0x000fe4000e800000 */
[----:B------:R-:W-:Y:S02]  /*4460*/  USHF.R.U32.HI UR8, URZ, UR45, UR5 ;  /* 0x0000002dff087299 */ /* 0x000fe40008011605 */
[----:B------:R-:W-:Y:S01]  /*4470*/  UIMAD.WIDE.U32 UR10, UR6, UR16, URZ ;  /* 0x00000010060a72a5 */ /* 0x000fe2000f8e00ff */
[----:B------:R-:W-:Y:S02]  /*4480*/  UMOV UR5, UR19 ;  /* 0x0000001300057c82 */ /* 0x000fe40008000000 */
[----:B------:R-:W-:Y:S03]  /*4490*/  @UP4 USHF.R.U32.HI UR4, URZ, UR17, UR5 ;  /* 0x00000011ff044299 */ /* 0x000fe60008011605 */
[----:B------:R-:W-:Y:S01]  /*44a0*/  UMOV UR5, UR21 ;  /* 0x0000001500057c82 */ /* 0x000fe20008000000 */
[----:B------:R-:W-:Y:S02]  /*44b0*/  UIMAD UR4, UR40, UR4, URZ ;  /* 0x00000004280472a4 */ /* 0x000fe4000f8e02ff */
[----:B------:R-:W-:Y:S02]  /*44c0*/  @UP4 USHF.R.U32.HI UR7, URZ, UR17, UR5 ;  /* 0x00000011ff074299 */ /* 0x000fe40008011605 */
[----:B------:R-:W-:Y:S02]  /*44d0*/  USEL UR5, UR14, UR8, !UP6 ;  /* 0x000000080e057287 */ /* 0x000fe4000f000000 */
[----:B------:R-:W-:Y:S02]  /*44e0*/  UIMAD UR8, UR40, UR7, URZ ;  /* 0x00000007280872a4 */ /* 0x000fe4000f8e02ff */
[----:B------:R-:W-:Y:S03]  /*44f0*/  UISETP.GE.AND UP0, UPT, UR6, UR4, UPT ;  /* 0x000000040600728c */ /* 0x000fe6000bf06270 */
[----:B------:R-:W-:Y:S01]  /*4500*/  UMOV UR4, UR11 ;  /* 0x0000000b00047c82 */ /* 0x000fe20008000000 */
[----:B------:R-:W-:Y:S02]  /*4510*/  UISETP.GE.OR UP0, UPT, UR5, UR8, UP0 ;  /* 0x000000080500728c */ /* 0x000fe40008706670 */
[----:B------:R-:W-:Y:S02]  /*4520*/  USHF.R.U32.HI UR4, URZ, UR17, UR4 ;  /* 0x00000011ff047299 */ /* 0x000fe40008011604 */
[----:B------:R-:W-:Y:S02]  /*4530*/  UIMAD.WIDE.U32 UR8, UR5, UR16, URZ ;  /* 0x00000010050872a5 */ /* 0x000fe4000f8e00ff */
[----:B------:R-:W-:Y:S04]  /*4540*/  USEL UR10, UR6, UR4, !UP4 ;  /* 0x00000004060a7287 */ /* 0x000fe8000e000000 */
[----:B------:R-:W-:Y:S01]  /*4550*/  UIADD3 UR11, UPT, UPT, -UR10, URZ, URZ ;  /* 0x000000ff0a0b7290 */ /* 0x000fe2000fffe1ff */
[----:B------:R-:W-:Y:S02]  /*4560*/  @!UP0 UMOV UR4, UR9 ;  /* 0x0000000900048c82 */ /* 0x000fe40008000000 */
[----:B------:R-:W-:Y:S02]  /*4570*/  @!UP0 USHF.R.U32.HI UR4, URZ, UR17, UR4 ;  /* 0x00000011ff048299 */ /* 0x000fe40008011604 */
[----:B------:R-:W-:Y:S02]  /*4580*/  UIMAD UR8, UR40, UR11, UR6 ;  /* 0x0000000b280872a4 */ /* 0x000fe4000f8e0206 */
[----:B------:R-:W-:Y:S04]  /*4590*/  @!UP0 USEL UR4, UR5, UR4, !UP4 ;  /* 0x0000000405048287 */ /* 0x000fe8000e000000 */
[----:B------:R-:W-:Y:S02]  /*45a0*/  @!UP0 UIMAD UR8, UR7, UR8, UR4 ;  /* 0x00000008070882a4 */ /* 0x000fe4000f8e0204 */
[----:B------:R-:W-:Y:S02]  /*45b0*/  @!UP0 UIADD3 UR9, UPT, UPT, UR10, -UR4, URZ ;  /* 0x800000040a098290 */ /* 0x000fe4000fffe0ff */
[----:B------:R-:W-:Y:S02]  /*45c0*/  UIADD3 UR4, UPT, UPT, -UR5, URZ, URZ ;  /* 0x000000ff05047290 */ /* 0x000fe4000fffe1ff */
[----:B------:R-:W-:Y:S02]  /*45d0*/  UIADD3 UR7, UPT, UPT, -UR6, URZ, URZ ;  /* 0x000000ff06077290 */ /* 0x000fe4000fffe1ff */
[----:B------:R-:W-:Y:S02]  /*45e0*/  @!UP0 UIMAD UR6, UR9, UR40, UR5 ;  /* 0x00000028090682a4 */ /* 0x000fe4000f8e0205 */
[----:B------:R-:W-:Y:S02]  /*45f0*/  UIMAD UR14, UR15, UR4, UR14 ;  /* 0x000000040f0e72a4 */ /* 0x000fe4000f8e020e */
[----:B------:R-:W-:Y:S01]  /*4600*/  UIMAD UR13, UR46, UR7, UR13 ;  /* 0x000000072e0d72a4 */ /* 0x000fe2000f8e020d */
[----:B------:R-:W-:Y:S02]  /*4610*/  @!UP0 UMOV UR5, UR8 ;  /* 0x0000000800058c82 */ /* 0x000fe40008000000 */
[----:B------:R-:W-:Y:S02]  /*4620*/  UIMAD UR14, UR5, UR15, UR14 ;  /* 0x0000000f050e72a4 */ /* 0x000fe4000f8e020e */
[----:B------:R-:W-:Y:S11]  /*4630*/  UIMAD UR13, UR6, UR46, UR13 ;  /* 0x0000002e060d72a4 */ /* 0x000ff6000f8e020d */
[----:B------:R-:W-:Y:S01]  /*4640*/  @!UPT UIADD3 URZ, UPT, UPT, URZ, URZ, URZ ;  /* 0x000000fffffff290 */ /* 0x000fe2000fffe0ff */
.L_x_76:
[----:B------:R-:W3:Y:S01]  /*4650*/  @!UP2 LDCU.128 UR20, c[0x0][0xb10] ;  /* 0x00016200ff14a7ac */ /* 0x000ee20008000c00 */
[C---:B------:R-:W-:Y:S02]  /*4660*/  ISETP.NE.U32.AND P1, PT, R4.reuse, RZ, PT ;  /* 0x000000ff0400720c */ /* 0x040fe40003f25070 */
[----:B------:R-:W-:Y:S02]  /*4670*/  ISETP.NE.U32.AND P0, PT, R4, RZ, PT ;  /* 0x000000ff0400720c */ /* 0x000fe40003f05070 */
[C---:B------:R-:W-:Y:S02]  /*4680*/  ISETP.NE.AND.EX P1, PT, R5.reuse, RZ, PT, P1 ;  /* 0x000000ff0500720c */ /* 0x040fe40003f25310 */
[----:B------:R-:W-:Y:S01]  /*4690*/  ISETP.NE.AND.EX P0, PT, R5, RZ, PT, P0 ;  /* 0x000000ff0500720c */ /* 0x000fe20003f05300 */
[----:B------:R-:W4:Y:S01]  /*46a0*/  @!UP2 LDCU UR5, c[0x0][0xb0c] ;  /* 0x00016180ff05a7ac */ /* 0x000f220008000800 */
[----:B------:R-:W-:Y:S02]  /*46b0*/  USHF.L.U32 UR11, UR29, 0x6, URZ ;  /* 0x000000061d0b7899 */ /* 0x000fe400080006ff */
[----:B------:R-:W-:Y:S02]  /*46c0*/  USHF.L.U32 UR10, UR32, 0x6, URZ ;  /* 0x00000006200a7899 */ /* 0x000fe400080006ff */
[----:B---3--:R-:W-:Y:S07]  /*46d0*/  UIMAD.WIDE.U32 UR6, UR14, UR20, URZ ;  /* 0x000000140e0672a5 */ /* 0x008fee000f8e00ff */
[----:B------:R-:W-:Y:S01]  /*46e0*/  @!UP2 UMOV UR4, UR7 ;  /* 0x000000070004ac82 */ /* 0x000fe20008000000 */
[----:B----4-:R-:W-:Y:S02]  /*46f0*/  @!UP2 UISETP.NE.AND UP0, UPT, UR5, 0x1, UPT ;  /* 0x000000010500a88c */ /* 0x010fe4000bf05270 */
[----:B------:R-:W-:Y:S02]  /*4700*/  @!UP2 USHF.R.U32.HI UR4, URZ, UR21, UR4 ;  /* 0x00000015ff04a299 */ /* 0x000fe40008011604 */
[----:B------:R-:W-:Y:S02]  /*4710*/  UIMAD.WIDE.U32 UR6, UR13, UR23, URZ ;  /* 0x000000170d0672a5 */ /* 0x000fe4000f8e00ff */
[----:B------:R-:W-:Y:S02]  /*4720*/  @!UP2 USEL UR8, UR14, UR4, !UP0 ;  /* 0x000000040e08a287 */ /* 0x000fe4000c000000 */
[----:B------:R-:W-:Y:S03]  /*4730*/  @!UP2 UISETP.NE.AND UP0, UPT, UR22, 0x1, UPT ;  /* 0x000000011600a88c */ /* 0x000fe6000bf05270 */
[----:B------:R-:W-:Y:S02]  /*4740*/  @!UP2 UMOV UR6, UR7 ;  /* 0x000000070006ac82 */ /* 0x000fe40008000000 */
[----:B------:R-:W3:Y:S02]  /*4750*/  @!UP2 LDCU UR4, c[0x0][0xb20] ;  /* 0x00016400ff04a7ac */ /* 0x000ee40008000800 */
[----:B---3--:R-:W-:Y:S04]  /*4760*/  @!UP2 USHF.R.U32.HI UR6, URZ, UR4, UR6 ;  /* 0x00000004ff06a299 */ /* 0x008fe80008011606 */
[----:B------:R-:W-:Y:S04]  /*4770*/  @!UP2 USEL UR6, UR13, UR6, !UP0 ;  /* 0x000000060d06a287 */ /* 0x000fe8000c000000 */
[----:B------:R-:W-:Y:S02]  /*4780*/  @!UP2 UIADD3 UR4, UPT, UPT, -UR8, UR6, URZ ;  /* 0x000000060804a290 */ /* 0x000fe4000fffe1ff */
[----:B------:R-:W-:Y:S02]  /*4790*/  @!UP2 UIADD3 UR6, UPT, UPT, UR8, -UR6, URZ ;  /* 0x800000060806a290 */ /* 0x000fe4000fffe0ff */
[----:B------:R-:W-:Y:S02]  /*47a0*/  @!UP2 UIMAD UR14, UR4, UR5, UR14 ;  /* 0x00000005040ea2a4 */ /* 0x000fe4000f8e020e */
[----:B------:R-:W-:Y:S01]  /*47b0*/  @!UP2 UIMAD UR13, UR6, UR22, UR13 ;  /* 0x00000016060da2a4 */ /* 0x000fe2000f8e020d */
[----:B------:R-:W-:Y:S11]  /*47c0*/  BRA.U UP3, `(.L_x_77) ;  /* 0x0000000103107547 */ /* 0x000ff6000b800000 */
[----:B------:R-:W-:Y:S04]  /*47d0*/  MOV R6, UR33 ;  /* 0x0000002100067c02 */ /* 0x000fe80008000f00 */
[----:B------:R-:W-:Y:S04]  /*47e0*/  SHF.L.U32 R6, R6, 0x1f, RZ ;  /* 0x0000001f06067819 */ /* 0x000fe800000006ff */
[----:B------:R-:W3:Y:S02]  /*47f0*/  SYNCS.PHASECHK.TRANS64.TRYWAIT P2, [UR24+0x78], R6 ;  /* 0x00007806ff0075a7 */ /* 0x000ee40008041118 */
[----:B---3--:R-:W-:Y:S05]  /*4800*/  @!P2 BRA `(.L_x_78) ;  /* 0x000000340064a947 */ /* 0x008fea0003800000 */
.L_x_77:
[----:B------:R-:W-:Y:S05]  /*4810*/  @!P1 BRA `(.L_x_79) ;  /* 0x0000000000309947 */ /* 0x000fea0003800000 */
[----:B------:R-:W-:Y:S01]  /*4820*/  ISETP.NE.U32.AND P1, PT, R2, RZ, PT ;  /* 0x000000ff0200720c */ /* 0x000fe20003f25070 */
[----:B------:R-:W3:Y:S01]  /*4830*/  LDCU.64 UR4, c[0x0][0x358] ;  /* 0x00006b00ff0477ac */ /* 0x000ee20008000a00 */
[----:B------:R-:W-:Y:S02]  /*4840*/  IMAD.MOV.U32 R45, RZ, RZ, 0x1 ;  /* 0x00000001ff2d7424 */ /* 0x000fe400078e00ff */
[----:B------:R-:W-:Y:S11]  /*4850*/  ISETP.NE.AND.EX P1, PT, R3, RZ, PT, P1 ;  /* 0x000000ff0300720c */ /* 0x000ff60003f25310 */
[----:B------:R-:W-:Y:S02]  /*4860*/  @!UPT UIADD3 URZ, UPT, UPT, URZ, URZ, URZ ;  /* 0x000000fffffff290 */ /* 0x000fe4000fffe0ff */
[----:B------:R-:W4:Y:S01]  /*4870*/  @P1 LDC.64 R8, c[0x0][0x888] ;  /* 0x00022200ff081b82 */ /* 0x000f220000000a00 */
[----:B-1----:R-:W-:Y:S04]  /*4880*/  @P1 IMAD R0, R4, UR36, RZ ;  /* 0x0000002404001c24 */ /* 0x002fe8000f8e02ff */
[----:B----4-:R-:W-:Y:S04]  /*4890*/  @P1 IMAD.WIDE R8, R0, 0x4, R8 ;  /* 0x0000000400081825 */ /* 0x010fe800078e0208 */
[----:B------:R-:W-:Y:S01]  /*48a0*/  HFMA2 R0, -RZ, RZ, 0, 5.9604644775390625e-08 ;  /* 0x00000001ff007431 */ /* 0x000fe200000001ff */
[----:B---3-5:R3:W5:Y:S04]  /*48b0*/  @P1 LDG.E R26, desc[UR4][R8.64] ;  /* 0x00000004081a1981 */ /* 0x028768000c1e1900 */
[----:B------:R-:W-:Y:S01]  /*48c0*/  @!P1 PRMT R45, R0, 0x7610, R45 ;  /* 0x00007610002d9816 */ /* 0x000fe2000000002d */
[----:B---3--:R-:W4:Y:S06]  /*48d0*/  @!P1 LDC R26, c[0x0][0x880] ;  /* 0x00022000ff1a9b82 */ /* 0x008f2c0000000800 */
.L_x_79:
[----:B----45:R-:W-:Y:S01]  /*48e0*/  @!P0 FSETP.EQ.AND P1, PT, R26, RZ, PT ;  /* 0x000000ff1a00820b */ /* 0x030fe20003f22000 */
[----:B------:R-:W-:Y:S01]  /*48f0*/  @!UPT UIADD3 URZ, UPT, UPT, URZ, URZ, URZ ;  /* 0x000000fffffff290 */ /* 0x000fe2000fffe0ff */
[----:B------:R-:W-:Y:S11]  /*4900*/  @!P0 BRA `(.L_x_80) ;  /* 0x0000000000188947 */ /* 0x000ff60003800000 */
[----:B------:R-:W-:Y:S02]  /*4910*/  LOP3.LUT P0, RZ, R45, 0xff, RZ, 0xc0, !PT ;  /* 0x000000ff2dff7812 */ /* 0x000fe4000780c0ff */
[----:B------:R-:W-:Y:S04]  /*4920*/  ISETP.NE.U32.AND P1, PT, R2, RZ, PT ;  /* 0x000000ff0200720c */ /* 0x000fe80003f25070 */
[----:B------:R-:W-:Y:S04]  /*4930*/  ISETP.NE.AND.EX P1, PT, R3, RZ, PT, P1 ;  /* 0x000000ff0300720c */ /* 0x000fe80003f25310 */
[----:B------:R-:W-:Y:S03]  /*4940*/  PLOP3.LUT P1, PT, P1, PT, PT, 0x8, 0x80 ;  /* 0x000000000080781c */ /* 0x000fe60000f2e170 */
[----:B------:R-:W-:Y:S11]  /*4950*/  @P0 FSETP.EQ.AND P1, PT, R26, RZ, PT ;  /* 0x000000ff1a00020b */ /* 0x000ff60003f22000 */
[----:B------:R-:W-:Y:S02]  /*4960*/  @!UPT UIADD3 URZ, UPT, UPT, URZ, URZ, URZ ;  /* 0x000000fffffff290 */ /* 0x000fe4000fffe0ff */
.L_x_80:
[----:B------:R-:W-:Y:S01]  /*4970*/  ULEA UR4, UR12, UR24, 0x3 ;  /* 0x000000180c047291 */ /* 0x000fe2000f8e18ff */
[----:B------:R-:W-:Y:S02]  /*4980*/  SHF.L.U32 R9, R15, 0x1f, RZ ;  /* 0x0000001f0f097819 */ /* 0x000fe400000006ff */
[----:B------:R-:W-:Y:S04]  /*4990*/  ELECT P0, URZ, PT ;  /* 0x0000000000ff782f */ /* 0x000fe80003800000 */
[----:B------:R-:W-:Y:S02]  /*49a0*/  PLOP3.LUT P1, PT, P1, P0, PT, 0xf2, 0x2f ;  /* 0x00000000002f781c */ /* 0x000fe40000f21e72 */
[----:B------:R-:W3:Y:S11]  /*49b0*/  SYNCS.PHASECHK.TRANS64.TRYWAIT P2, [UR4+0x58], R9 ;  /* 0x00005809ff0075a7 */ /* 0x000ef60008041104 */
[----:B------:R-:W-:Y:S05]  /*49c0*/  @!P1 IADD3 R8, P0, PT, R16, 0x580, RZ ;  /* 0x0000058010089810 */ /* 0x000fea0007f1e0ff */
[----:B-1----:R-:W-:Y:S01]  /*49d0*/  @!P1 IMAD.X R6, RZ, RZ, R17, P0 ;  /* 0x000000ffff069224 */ /* 0x002fe200000e0611 */
[----:B---3--:R-:W-:Y:S07]  /*49e0*/  @!P2 BRA `(.L_x_81) ;  /* 0x000000340004a947 */ /* 0x008fee0003800000 */
.L_x_152:
[----:B------:R-:W-:Y:S01]  /*49f0*/  @!P1 R2UR UR7, R6 ;  /* 0x00000000060792ca */ /* 0x000fe200000e0000 */
[----:B------:R-:W-:Y:S01]  /*4a00*/  UIADD3 UR5, UPT, UPT, UR12, 0x1, URZ ;  /* 0x000000010c057890 */ /* 0x000fe2000fffe0ff */
[----:B------:R-:W-:Y:S01]  /*4a10*/  @!P1 R2UR UR6, R8 ;  /* 0x00000000080692ca */ /* 0x000fe200000e0000 */
[----:B------:R-:W-:Y:S01]  /*4a20*/  UIADD3 UR9, UPT, UPT, UR4, 0x40, URZ ;  /* 0x0000004004097890 */ /* 0x000fe2000fffe0ff */
[----:B------:R-:W-:Y:S01]  /*4a30*/  @!P1 IMAD.MOV.U32 R6, RZ, RZ, 0x1000 ;  /* 0x00001000ff069424 */ /* 0x000fe200078e00ff */
[----:B------:R-:W-:Y:S01]  /*4a40*/  UISETP.NE.AND UP0, UPT, UR5, 0x3, UPT ;  /* 0x000000030500788c */ /* 0x000fe2000bf05270 */
[----:B------:R-:W-:Y:S01]  /*4a50*/  VIADD R14, R14, 0x1 ;  /* 0x000000010e0e7836 */ /* 0x000fe20000000000 */
[----:B------:R-:W-:Y:S01]  /*4a60*/  UMOV UR22, 0x0 ;  /* 0x0000000000167882 */ /* 0x000fe20000000000 */
[----:B------:R-:W-:Y:S01]  /*4a70*/  UMOV UR23, 0x10000000 ;  /* 0x1000000000177882 */ /* 0x000fe20000000000 */
[----:B------:R-:W-:Y:S04]  /*4a80*/  UPRMT UR20, UR54, 0x654, UR9 ;  /* 0x0000065436147896 */ /* 0x000fe80008000009 */
[----:B-1----:R-:W-:Y:S01]  /*4a90*/  IMAD.U32 R9, RZ, RZ, UR7 ;  /* 0x00000007ff097e24 */ /* 0x002fe2000f8e00ff */
[----:B------:R-:W-:Y:S01]  /*4aa0*/  USEL UR7, URZ, 0x1, UP0 ;  /* 0x00000001ff077887 */ /* 0x000fe20008000000 */
[----:B------:R-:W-:Y:S01]  /*4ab0*/  IMAD.U32 R8, RZ, RZ, UR6 ;  /* 0x00000006ff087e24 */ /* 0x000fe2000f8e00ff */
[----:B------:R-:W-:Y:S02]  /*4ac0*/  USEL UR6, UR5, URZ, UP0 ;  /* 0x000000ff05067287 */ /* 0x000fe40008000000 */
[----:B------:R-:W-:Y:S01]  /*4ad0*/  VOTEU.ALL UP0, P1 ;  /* 0x0000000000ff7886 */ /* 0x000fe20000800000 */
[----:B------:R-:W-:Y:S02]  /*4ae0*/  @!P1 R2UR UR19, R9 ;  /* 0x00000000091392ca */ /* 0x000fe400000e0000 */
[----:B------:R-:W-:Y:S02]  /*4af0*/  @!P1 R2UR UR18, R8 ;  /* 0x00000000081292ca */ /* 0x000fe400000e0000 */
[----:B------:R-:W-:Y:S01]  /*4b00*/  @!UP0 ULEA UR5, UR12, UR24, 0xc ;  /* 0x000000180c058291 */ /* 0x000fe2000f8e60ff */
[----:B------:R-:W-:Y:S02]  /*4b10*/  LOP3.LUT R15, R15, UR7, RZ, 0x3c, !PT ;  /* 0x000000070f0f7c12 */ /* 0x000fe4000f8e3cff */
[----:B------:R-:W-:Y:S01]  /*4b20*/  UMOV UR12, UR36 ;  /* 0x00000024000c7c82 */ /* 0x000fe20008000000 */
[----:B------:R-:W-:Y:S01]  /*4b30*/  @!UP0 UIADD3 UR8, UPT, UPT, UR5, 0x200, URZ ;  /* 0x0000020005088890 */ /* 0x000fe2000fffe0ff */
[----:B------:R-:W-:Y:S01]  /*4b40*/  SHF.L.U32 R0, R15, 0x1f, RZ ;  /* 0x0000001f0f007819 */ /* 0x000fe200000006ff */
[----:B------:R-:W-:Y:S01]  /*4b50*/  VOTEU.ALL UP0, P1 ;  /* 0x0000000000ff7886 */ /* 0x000fe20000800000 */
[----:B------:R-:W-:Y:S06]  /*4b60*/  ULEA UR5, UR6, UR24, 0x3 ;  /* 0x0000001806057291 */ /* 0x000fec000f8e18ff */
[----:B------:R1:W-:Y:S01]  /*4b70*/  @!UP0 UTMALDG.3D [UR8], [UR18], desc[UR22] ;  /* 0x00001608120085b4 */ /* 0x0003e20008011000 */
[----:B------:R1:W-:Y:S01]  /*4b80*/  @!P1 SYNCS.ARRIVE.TRANS64.RED.A0TR RZ, [UR4+0x40], R6 ;  /* 0x00004006ffff99a7 */ /* 0x0003e20008300404 */
[----:B------:R-:W-:Y:S01]  /*4b90*/  SYNCS.ARRIVE.TRANS64.RED.A1T0 RZ, [UR20], RZ ;  /* 0x000000ffffff79a7 */ /* 0x000fe20008100414 */
[----:B------:R-:W3:Y:S02]  /*4ba0*/  SYNCS.PHASECHK.TRANS64.TRYWAIT P0, [UR5+0x58], R0 ;  /* 0x00005800ff0075a7 */ /* 0x000ee40008001105 */
[----:B-1-3--:R-:W-:Y:S05]  /*4bb0*/  @!P0 BRA `(.L_x_82) ;  /* 0x0000003000a88947 */ /* 0x00afea0003800000 */
.L_x_154:
[----:B------:R-:W-:Y:S01]  /*4bc0*/  UIADD3 UR9, UPT, UPT, UR5, 0x40, URZ ;  /* 0x0000004005097890 */ /* 0x000fe2000fffe0ff */
[----:B-1----:R-:W-:Y:S01]  /*4bd0*/  @!P1 IADD3 R6, P0, PT, R16, 0x580, RZ ;  /* 0x0000058010069810 */ /* 0x002fe20007f1e0ff */
[----:B------:R-:W-:Y:S01]  /*4be0*/  UPLOP3.LUT UP3, UPT, UPT, UPT, UPT, 0x80, 0x8 ;  /* 0x000000000008789c */ /* 0x000fe20003f6f070 */
[----:B------:R-:W-:Y:S01]  /*4bf0*/  R2UR UR23, R47 ;  /* 0x000000002f1772ca */ /* 0x000fe200000e0000 */
[----:B------:R-:W-:Y:S01]  /*4c00*/  UMOV UR20, 0x0 ;  /* 0x0000000000147882 */ /* 0x000fe20000000000 */
[----:B------:R-:W-:Y:S01]  /*4c10*/  @!P1 R2UR UR7, R6 ;  /* 0x00000000060792ca */ /* 0x000fe200000e0000 */
[----:B------:R-:W-:Y:S01]  /*4c20*/  @!P1 IMAD.X R0, RZ, RZ, R17, P0 ;  /* 0x000000ffff009224 */ /* 0x000fe200000e0611 */
[----:B------:R-:W-:Y:S01]  /*4c30*/  UMOV UR21, 0x10000000 ;  /* 0x1000000000157882 */ /* 0x000fe20000000000 */
[----:B------:R-:W-:Y:S01]  /*4c40*/  UMOV UR12, UR36 ;  /* 0x00000024000c7c82 */ /* 0x000fe20008000000 */
[----:B------:R-:W-:Y:S01]  /*4c50*/  VOTEU.ALL UP0, P1 ;  /* 0x0000000000ff7886 */ /* 0x000fe20000800000 */
[----:B------:R-:W-:Y:S01]  /*4c60*/  R2UR UR22, R48 ;  /* 0x00000000301672ca */ /* 0x000fe200000e0000 */
[----:B------:R-:W-:Y:S01]  /*4c70*/  UMOV UR36, UR25 ;  /* 0x0000001900247c82 */ /* 0x000fe20008000000 */
[----:B------:R-:W-:Y:S02]  /*4c80*/  @!P1 R2UR UR4, R0 ;  /* 0x00000000000492ca */ /* 0x000fe400000e0000 */
[----:B------:R-:W-:Y:S01]  /*4c90*/  @!UP0 UIADD3 UR10, UPT, UPT, UR10, 0x20, URZ ;  /* 0x000000200a0a8890 */ /* 0x000fe2000fffe0ff */
[C---:B------:R-:W-:Y:S01]  /*4ca0*/  ISETP.NE.AND P0, PT, R14.reuse, 0x2, PT ;  /* 0x000000020e00780c */ /* 0x040fe20003f05270 */
[----:B------:R-:W-:Y:S02]  /*4cb0*/  UIADD3 UR32, UPT, UPT, UR13, UR23, URZ ;  /* 0x000000170d207290 */ /* 0x000fe4000fffe0ff */
[----:B------:R-:W-:Y:S01]  /*4cc0*/  IMAD.U32 R8, RZ, RZ, UR7 ;  /* 0x00000007ff087e24 */ /* 0x000fe2000f8e00ff */
[----:B------:R-:W-:Y:S02]  /*4cd0*/  SEL R0, RZ, 0x1, P0 ;  /* 0x00000001ff007807 */ /* 0x000fe40000000000 */
[----:B------:R-:W-:Y:S02]  /*4ce0*/  SEL R14, R14, RZ, P0 ;  /* 0x000000ff0e0e7207 */ /* 0x000fe40000000000 */
[----:B------:R-:W-:Y:S01]  /*4cf0*/  @!P1 R2UR UR18, R8 ;  /* 0x00000000081292ca */ /* 0x000fe200000e0000 */
[----:B------:R-:W-:Y:S01]  /*4d00*/  UIADD3 UR29, UPT, UPT, UR14, UR22, URZ ;  /* 0x000000160e1d7290 */ /* 0x000fe2000fffe0ff */
[----:B------:R-:W-:Y:S01]  /*4d10*/  IMAD.U32 R9, RZ, RZ, UR4 ;  /* 0x00000004ff097e24 */ /* 0x000fe2000f8e00ff */
[----:B------:R-:W-:Y:S01]  /*4d20*/  @!UP0 ULEA UR4, UR6, UR24, 0xc ;  /* 0x0000001806048291 */ /* 0x000fe2000f8e60ff */
[----:B------:R-:W-:Y:S03]  /*4d30*/  LOP3.LUT R13, R13, R0, RZ, 0x3c, !PT ;  /* 0x000000000d0d7212 */ /* 0x000fe600078e3cff */
[----:B------:R-:W-:Y:S01]  /*4d40*/  @!P1 R2UR UR19, R9 ;  /* 0x00000000091392ca */ /* 0x000fe200000e0000 */
[----:B------:R-:W-:Y:S01]  /*4d50*/  @!UP0 UIADD3 UR8, UPT, UPT, UR4, 0x200, URZ ;  /* 0x0000020004088890 */ /* 0x000fe2000fffe0ff */
[----:B------:R-:W-:Y:S01]  /*4d60*/  VOTEU.ALL UP0, P1 ;  /* 0x0000000000ff7886 */ /* 0x000fe20000800000 */
[----:B------:R-:W-:Y:S10]  /*4d70*/  UPRMT UR4, UR54, 0x654, UR9 ;  /* 0x0000065436047896 */ /* 0x000ff40008000009 */
[----:B------:R1:W-:Y:S01]  /*4d80*/  @!UP0 UTMALDG.3D [UR8], [UR18], desc[UR20] ;  /* 0x00001408120085b4 */ /* 0x0003e20008011000 */
[----:B------:R3:W-:Y:S01]  /*4d90*/  @!P1 SYNCS.ARRIVE.TRANS64.RED.A0TR RZ, [UR5+0x40], R7 ;  /* 0x00004007ffff99a7 */ /* 0x0007e20008300405 */
[----:B------:R-:W-:Y:S01]  /*4da0*/  SYNCS.ARRIVE.TRANS64.RED.A1T0 RZ, [UR4], RZ ;  /* 0x000000ffffff79a7 */ /* 0x000fe20008100404 */
[----:B------:R-:W-:Y:S04]  /*4db0*/  UIADD3 UR4, UPT, UPT, UR6, 0x1, URZ ;  /* 0x0000000106047890 */ /* 0x000fe8000fffe0ff */
[----:B------:R-:W-:Y:S04]  /*4dc0*/  UISETP.NE.AND UP0, UPT, UR4, 0x3, UPT ;  /* 0x000000030400788c */ /* 0x000fe8000bf05270 */
[----:B------:R-:W-:Y:S06]  /*4dd0*/  USEL UR5, URZ, 0x1, UP0 ;  /* 0x00000001ff057887 */ /* 0x000fec0008000000 */
[----:B------:R-:W-:Y:S01]  /*4de0*/  LOP3.LUT R15, R15, UR5, RZ, 0x3c, !PT ;  /* 0x000000050f0f7c12 */ /* 0x000fe2000f8e3cff */
[----:B-1----:R-:W-:Y:S01]  /*4df0*/  USEL UR12, UR4, URZ, UP0 ;  /* 0x000000ff040c7287 */ /* 0x002fe20008000000 */
[----:B------:R-:W-:Y:S11]  /*4e00*/  BRA.U UP1, `(.L_x_83) ;  /* 0xfffffff101f07547 */ /* 0x000ff6000b83ffff */
[----:B------:R-:W-:Y:S01]  /*4e10*/  UIADD3 UR24, UPT, UPT, UR24, 0x58, URZ ;  /* 0x0000005818187890 */ /* 0x000fe2000fffe0ff */
[----:B------:R-:W-:-:S03]  /*4e20*/  SHF.L.U32 R2, R15, 0x1f, RZ ;  /* 0x0000001f0f027819 */ /* 0x000fc600000006ff */
[----:B------:R-:W-:-:S09]  /*4e30*/  ULEA UR4, UR12, UR24, 0x3 ;  /* 0x000000180c047291 */ /* 0x000fd2000f8e18ff */
[----:B------:R-:W1:Y:S02]  /*4e40*/  SYNCS.PHASECHK.TRANS64.TRYWAIT P0, [UR4], R2 ;  /* 0x00000002ff0075a7 */ /* 0x000e640008001104 */
[----:B-1----:R-:W-:Y:S05]  /*4e50*/  @!P0 BRA `(.L_x_84) ;  /* 0x0000003000188947 */ /* 0x002fea0003800000 */
.L_x_156:
        /* <DEDUP_REMOVED lines=9> */
.L_x_158:
[----:B------:R-:W-:-:S04]  /*4ef0*/  UIADD3 UR4, UPT, UPT, UR4, 0x1, URZ ;  /* 0x0000000104047890 */ /* 0x000fc8000fffe0ff */
[----:B------:R-:W-:-:S04]  /*4f00*/  UISETP.NE.AND UP0, UPT, UR4, 0x3, UPT ;  /* 0x000000030400788c */ /* 0x000fc8000bf05270 */
[----:B------:R-:W-:Y:S02]  /*4f10*/  USEL UR5, URZ, 0x1, UP0 ;  /* 0x00000001ff057887 */ /* 0x000fe40008000000 */
[----:B------:R-:W-:-:S04]  /*4f20*/  USEL UR4, UR4, URZ, UP0 ;  /* 0x000000ff04047287 */ /* 0x000fc80008000000 */
[----:B------:R-:W-:Y:S01]  /*4f30*/  ULEA UR4, UR4, UR24, 0x3 ;  /* 0x0000001804047291 */ /* 0x000fe2000f8e18ff */
[----:B-1----:R-:W-:-:S04]  /*4f40*/  LOP3.LUT R2, R15, UR5, RZ, 0x3c, !PT ;  /* 0x000000050f027c12 */ /* 0x002fc8000f8e3cff */
[----:B------:R-:W-:Y:S01]  /*4f50*/  SHF.L.U32 R2, R2, 0x1f, RZ ;  /* 0x0000001f02027819 */ /* 0x000fe200000006ff */
[----:B------:R-:W-:-:S07]  /*4f60*/  IMAD.U32 R0, RZ, RZ, UR4 ;  /* 0x00000004ff007e24 */ /* 0x000fce000f8e00ff */
.L_x_86:
[----:B-1----:R1:W4:Y:S02]  /*4f70*/  SYNCS.PHASECHK.TRANS64.TRYWAIT P0, [R0+URZ], R2 ;  /* 0x00000002000075a7 */ /* 0x00232400080011ff */
[----:B----4-:R-:W-:Y:S05]  /*4f80*/  @!P0 NANOSLEEP.SYNCS 0x989680 ;  /* 0x009896800000895d */ /* 0x010fea0003900000 */
[----:B------:R-:W4:Y:S02]  /*4f90*/  @!P0 SYNCS.PHASECHK.TRANS64 P0, [R0+URZ], R2 ;  /* 0x00000002000085a7 */ /* 0x000f2400080010ff */
[----:B--2-4-:R-:W-:Y:S05]  /*4fa0*/  @P0 EXIT ;  /* 0x000000000000094d */ /* 0x014fea0003800000 */
[----:B------:R-:W-:Y:S05]  /*4fb0*/  BRA `(.L_x_86) ;  /* 0xfffffffc00ec7947 */ /* 0x000fea000383ffff */
.L_x_74:
[----:B------:R-:W-:-:S06]  /*4fc0*/  UISETP.GE.AND UP0, UPT, UR22, 0x4, UPT ;  /* 0x000000041600788c */ /* 0x000fcc000bf06270 */
[----:B------:R-:W-:-:S13]  /*4fd0*/  PLOP3.LUT P0, PT, PT, PT, UP0, 0x80, 0x8 ;  /* 0x000000000008781c */ /* 0x000fda0003f0f008 */
[----:B-1----:R-:W-:Y:S05]  /*4fe0*/  @!P0 EXIT ;  /* 0x000000000000894d */ /* 0x002fea0003800000 */
[----:B------:R-:W-:Y:S01]  /*4ff0*/  BAR.SYNC.DEFER_BLOCKING 0x6, 0xa0 ;  /* 0x0182800000007b1d */ /* 0x000fe20000010000 */
[C---:B------:R-:W-:Y:S01]  /*5000*/  IMAD.SHL.U32 R3, R55.reuse, 0x20, RZ ;  /* 0x0000002037037824 */ /* 0x040fe200078e00ff */
[----:B------:R-:W-:Y:S01]  /*5010*/  SHF.R.U32.HI R4, RZ, 0x1, R55 ;  /* 0x00000001ff047819 */ /* 0x000fe20000011637 */
[C---:B------:R-:W-:Y:S01]  /*5020*/  IMAD.SHL.U32 R2, R55.reuse, 0x10, RZ ;  /* 0x0000001037027824 */ /* 0x040fe200078e00ff */
[C---:B------:R-:W-:Y:S01]  /*5030*/  LOP3.LUT P0, RZ, R55.reuse, 0x4, RZ, 0xc0, !PT ;  /* 0x0000000437ff7812 */ /* 0x040fe2000780c0ff */
[----:B------:R-:W-:Y:S01]  /*5040*/  IMAD.U32 R23, R55, 0x10000, RZ ;  /* 0x0001000037177824 */ /* 0x000fe200078e00ff */
[----:B------:R-:W-:Y:S01]  /*5050*/  UMOV UR44, 0x400 ;  /* 0x00000400002c7882 */ /* 0x000fe20000000000 */
[----:B------:R-:W1:Y:S01]  /*5060*/  LDCU.64 UR4, c[0x0][0x890] ;  /* 0x00011200ff0477ac */ /* 0x000e620008000a00 */
[----:B------:R-:W2:Y:S01]  /*5070*/  LDC.64 R42, c[0x0][0x8b0] ;  /* 0x00022c00ff2a7b82 */ /* 0x000ea20000000a00 */
[----:B------:R-:W-:Y:S01]  /*5080*/  LOP3.LUT R5, R3, 0xc0, RZ, 0xc0, !PT ;  /* 0x000000c003057812 */ /* 0x000fe200078ec0ff */
[----:B------:R-:W-:Y:S01]  /*5090*/  IMAD.SHL.U32 R44, R55, 0x4, RZ ;  /* 0x00000004372c7824 */ /* 0x000fe200078e00ff */
[----:B------:R-:W-:Y:S01]  /*50a0*/  ULEA UR44, UR54, UR44, 0x18 ;  /* 0x0000002c362c7291 */ /* 0x000fe2000f8ec0ff */
[----:B------:R-:W-:Y:S01]  /*50b0*/  LOP3.LUT R2, R2, 0x600, RZ, 0xc0, !PT ;  /* 0x0000060002027812 */ /* 0x000fe200078ec0ff */
[----:B------:R-:W-:Y:S01]  /*50c0*/  IMAD.MOV.U32 R54, RZ, RZ, 0x10 ;  /* 0x00000010ff367424 */ /* 0x000fe200078e00ff */
[----:B------:R-:W-:Y:S01]  /*50d0*/  LOP3.LUT R4, R5, 0x8, R4, 0xf8, !PT ;  /* 0x0000000805047812 */ /* 0x000fe200078ef804 */
[----:B------:R-:W-:Y:S01]  /*50e0*/  IMAD.MOV.U32 R22, RZ, RZ, RZ ;  /* 0x000000ffff167224 */ /* 0x000fe200078e00ff */
[----:B------:R-:W3:Y:S01]  /*50f0*/  LDC.64 R40, c[0x0][0x8a8] ;  /* 0x00022a00ff287b82 */ /* 0x000ee20000000a00 */
[----:B------:R-:W-:-:S02]  /*5100*/  LOP3.LUT R2, R2, 0x20, R3, 0xf8, !PT ;  /* 0x0000002002027812 */ /* 0x000fc400078ef803 */
[----:B------:R-:W-:Y:S02]  /*5110*/  CS2R R52, SRZ ;  /* 0x0000000000347805 */ /* 0x000fe4000001ff00 */
[----:B------:R-:W-:Y:S01]  /*5120*/  LOP3.LUT R23, R23, 0x600000, RZ, 0xc0, !PT ;  /* 0x0060000017177812 */ /* 0x000fe200078ec0ff */
[----:B------:R-:W-:Y:S01]  /*5130*/  IMAD.MOV.U32 R51, RZ, RZ, RZ ;  /* 0x000000ffff337224 */ /* 0x000fe200078e00ff */
[----:B------:R-:W-:Y:S01]  /*5140*/  LOP3.LUT R44, R4, 0x18, R44, 0x78, !PT ;  /* 0x00000018042c7812 */ /* 0x000fe200078e782c */
[----:B------:R-:W4:Y:S01]  /*5150*/  LDCU UR63, c[0x0][0x370] ;  /* 0x00006e00ff3f77ac */ /* 0x000f220008000800 */
[----:B------:R-:W-:Y:S01]  /*5160*/  LOP3.LUT R2, R2, 0x100, R3, 0xf8, !PT ;  /* 0x0000010002027812 */ /* 0x000fe200078ef803 */
[----:B------:R-:W4:Y:S01]  /*5170*/  LDS R0, [UR44+0x130] ;  /* 0x0001302cff007984 */ /* 0x000f220008000800 */
[----:B-1----:R-:W-:Y:S01]  /*5180*/  IMAD.U32 R57, RZ, RZ, UR4 ;  /* 0x00000004ff397e24 */ /* 0x002fe2000f8e00ff */
[----:B------:R-:W-:Y:S01]  /*5190*/  UIADD3 UR4, UPT, UPT, UR44, 0x200, URZ ;  /* 0x000002002c047890 */ /* 0x000fe2000fffe0ff */
[----:B------:R-:W-:Y:S01]  /*51a0*/  LOP3.LUT R44, R2, R44, RZ, 0xfc, !PT ;  /* 0x0000002c022c7212 */ /* 0x000fe200078efcff */
[----:B------:R-:W-:Y:S01]  /*51b0*/  IMAD.U32 R56, RZ, RZ, UR5 ;  /* 0x00000005ff387e24 */ /* 0x000fe2000f8e00ff */
[----:B------:R-:W-:Y:S01]  /*51c0*/  LOP3.LUT R55, R55, 0x60, RZ, 0xc0, !PT ;  /* 0x0000006037377812 */ /* 0x000fe200078ec0ff */
[----:B------:R-:W1:Y:S01]  /*51d0*/  LDCU UR41, c[0x0][0xb0c] ;  /* 0x00016180ff2977ac */ /* 0x000e620008000800 */
[----:B------:R-:W-:Y:S01]  /*51e0*/  SEL R54, R54, 0xfffffff0, !P0 ;  /* 0xfffffff036367807 */ /* 0x000fe20004000000 */
[----:B------:R-:W-:Y:S01]  /*51f0*/  IMAD.U32 R59, RZ, RZ, UR4 ;  /* 0x00000004ff3b7e24 */ /* 0x000fe2000f8e00ff */
[----:B------:R-:W1:Y:S01]  /*5200*/  LDCU UR39, c[0x0][0xb30] ;  /* 0x00016600ff2777ac */ /* 0x000e620008000800 */
[----:B------:R-:W1:Y:S01]  /*5210*/  LDCU.64 UR60, c[0x0][0x888] ;  /* 0x00011100ff3c77ac */ /* 0x000e620008000a00 */
[----:B------:R-:W1:Y:S01]  /*5220*/  LDCU.64 UR42, c[0x0][0xb28] ;  /* 0x00016500ff2a77ac */ /* 0x000e620008000a00 */
[----:B------:R-:W1:Y:S01]  /*5230*/  LDCU.128 UR56, c[0x0][0xb10] ;  /* 0x00016200ff3877ac */ /* 0x000e620008000c00 */
[----:B------:R-:W1:Y:S01]  /*5240*/  LDCU UR62, c[0x0][0x374] ;  /* 0x00006e80ff3e77ac */ /* 0x000e620008000800 */
[----:B------:R-:W-:Y:S01]  /*5250*/  UMOV UR55, 0x1 ;  /* 0x0000000100377882 */ /* 0x000fe20000000000 */
[----:B------:R-:W-:Y:S01]  /*5260*/  UMOV UR46, URZ ;  /* 0x000000ff002e7c82 */ /* 0x000fe20008000000 */
[----:B------:R-:W-:Y:S01]  /*5270*/  UMOV UR53, URZ ;  /* 0x000000ff00357c82 */ /* 0x000fe20008000000 */
[----:B------:R-:W-:Y:S01]  /*5280*/  UMOV UR52, URZ ;  /* 0x000000ff00347c82 */ /* 0x000fe20008000000 */
[----:B-1234-:R-:W-:-:S07]  /*5290*/  IMAD.IADD R23, R0, 0x1, R23 ;  /* 0x0000000100177824 */ /* 0x01efce00078e0217 */
.L_x_117:
[C---:B------:R-:W-:Y:S02]  /*52a0*/  LEA R0, R51.reuse, UR44, 0x3 ;  /* 0x0000002c33007c11 */ /* 0x040fe4000f8e18ff */
[----:B------:R-:W-:Y:S02]  /*52b0*/  SHF.L.U32 R2, R52, 0x1f, RZ ;  /* 0x0000001f34027819 */ /* 0x000fe400000006ff */
[----:B-1----:R-:W-:Y:S02]  /*52c0*/  LEA R4, R51, UR44, 0x4 ;  /* 0x0000002c33047c11 */ /* 0x002fe4000f8e20ff */
[----:B------:R-:W1:Y:S02]  /*52d0*/  SYNCS.PHASECHK.TRANS64.TRYWAIT P0, [R0+URZ+0x80], R2 ;  /* 0x00008002000075a7 */ /* 0x000e6400080011ff */
[----:B-1----:R-:W-:Y:S05]  /*52e0*/  @!P0 BRA `(.L_x_87) ;  /* 0x0000002c00248947 */ /* 0x002fea0003800000 */
.L_x_159:
[----:B------:R-:W-:Y:S01]  /*52f0*/  R2UR UR7, R58 ;  /* 0x000000003a0772ca */ /* 0x000fe200000e0000 */
[----:B------:R-:W2:Y:S01]  /*5300*/  LDS.128 R4, [R4+0x110] ;  /* 0x0001100004047984 */ /* 0x000ea20000000c00 */
[----:B-1----:R-:W-:Y:S01]  /*5310*/  VIADD R0, R0, 0x90 ;  /* 0x0000009000007836 */ /* 0x002fe20000000000 */
[----:B------:R-:W-:Y:S04]  /*5320*/  UISETP.GE.AND UP0, UPT, UR40, 0x1, UPT ;  /* 0x000000012800788c */ /* 0x000fe8000bf06270 */
[----:B------:R-:W-:Y:S01]  /*5330*/  PRMT R0, RZ, 0x654, R0 ;  /* 0x00000654ff007816 */ /* 0x000fe20000000000 */
[----:B------:R-:W-:Y:S01]  /*5340*/  @!PT LDS RZ, [RZ] ;  /* 0x00000000fffff984 */ /* 0x000fe20000000800 */
[----:B------:R-:W-:Y:S01]  /*5350*/  @!PT LDS RZ, [RZ] ;  /* 0x00000000fffff984 */ /* 0x000fe20000000800 */
[----:B------:R-:W-:Y:S01]  /*5360*/  @!PT LDS RZ, [RZ] ;  /* 0x00000000fffff984 */ /* 0x000fe20000000800 */
[----:B------:R-:W-:Y:S01]  /*5370*/  @!PT LDS RZ, [RZ] ;  /* 0x00000000fffff984 */ /* 0x000fe20000000800 */
[----:B------:R1:W-:Y:S06]  /*5380*/  MEMBAR.ALL.CTA ;  /* 0x0000000000007992 */ /* 0x0003ec0000008000 */
[----:B-1----:R-:W1:Y:S02]  /*5390*/  FENCE.VIEW.ASYNC.S ;  /* 0x00000000000073c6 */ /* 0x002e640000000000 */
[----:B-1----:R1:W-:Y:S01]  /*53a0*/  SYNCS.ARRIVE.TRANS64.RED.A1T0 RZ, [R0+URZ], RZ ;  /* 0x000000ff00ff79a7 */ /* 0x0023e200081004ff */
[----:B--2---:R-:W-:Y:S11]  /*53b0*/  LOP3.LUT P0, RZ, R6, 0x1, RZ, 0xc0, !PT ;  /* 0x0000000106ff7812 */ /* 0x004ff6000780c0ff */
[----:B------:R-:W-:Y:S02]  /*53c0*/  @!UPT UIADD3 URZ, UPT, UPT, URZ, URZ, URZ ;  /* 0x000000fffffff290 */ /* 0x000fe4000fffe0ff */
[----:B------:R-:W-:Y:S01]  /*53d0*/  VOTEU.ANY UP1, P0 ;  /* 0x0000000000ff7886 */ /* 0x000fe20000020100 */
[----:B------:R-:W-:Y:S01]  /*53e0*/  PLOP3.LUT P0, PT, PT, PT, UP1, 0x80, 0x8 ;  /* 0x000000000008781c */ /* 0x000fe20003f0f018 */
[----:B------:R-:W-:Y:S06]  /*53f0*/  UP2UR UR4, UPR, URZ, 0x2 ;  /* 0x00000002ff047883 */ /* 0x000fec0008000000 */
[----:B------:R-:W-:Y:S06]  /*5400*/  IMAD.U32 R60, RZ, RZ, UR4 ;  /* 0x00000004ff3c7e24 */ /* 0x000fec000f8e00ff */
[----:B------:R-:W-:Y:S02]  /*5410*/  @P0 SHF.R.U32.HI R2, RZ, 0x10, R5 ;  /* 0x00000010ff020819 */ /* 0x000fe40000011605 */
[----:B------:R-:W-:Y:S02]  /*5420*/  @P0 MOV R3, R4 ;  /* 0x0000000400030202 */ /* 0x000fe40000000f00 */
[----:B------:R-:W-:Y:S02]  /*5430*/  @P0 R2UR UR4, R2 ;  /* 0x00000000020402ca */ /* 0x000fe400000e0000 */
[----:B------:R-:W-:Y:S02]  /*5440*/  @P0 LOP3.LUT R4, R5, 0xffff, RZ, 0xc0, !PT ;  /* 0x0000ffff05040812 */ /* 0x000fe400078ec0ff */
[----:B------:R-:W-:Y:S02]  /*5450*/  @P0 R2UR UR6, R3 ;  /* 0x00000000030602ca */ /* 0x000fe400000e0000 */
[----:B------:R-:W-:Y:S07]  /*5460*/  @P0 R2UR UR5, R4 ;  /* 0x00000000040502ca */ /* 0x000fee00000e0000 */
[----:B------:R-:W-:Y:S02]  /*5470*/  @UP1 UMOV UR7, UR4 ;  /* 0x0000000400071c82 */ /* 0x000fe40008000000 */
[----:B------:R-:W-:Y:S02]  /*5480*/  IMAD.U32 R58, RZ, RZ, UR7 ;  /* 0x00000007ff3a7e24 */ /* 0x000fe4000f8e00ff */
[----:B------:R-:W-:Y:S02]  /*5490*/  @UP1 UMOV UR38, UR6 ;  /* 0x0000000600261c82 */ /* 0x000fe40008000000 */
[----:B------:R-:W-:Y:S01]  /*54a0*/  @UP1 UMOV UR37, UR5 ;  /* 0x0000000500251c82 */ /* 0x000fe20008000000 */
[----:B-1----:R-:W-:Y:S05]  /*54b0*/  BRA.U !UP0, `(.L_x_88) ;  /* 0x0000000108cc7547 */ /* 0x002fea000b800000 */
[----:B------:R-:W1:Y:S01]  /*54c0*/  LDCU UR12, c[0x0][0xb20] ;  /* 0x00016400ff0c77ac */ /* 0x000e620008000800 */
[----:B------:R-:W-:Y:S02]  /*54d0*/  UIMAD.WIDE.U32 UR4, UR62, UR59, URZ ;  /* 0x0000003b3e0472a5 */ /* 0x000fe4000f8e00ff */
[----:B------:R-:W-:Y:S02]  /*54e0*/  UIMAD.WIDE.U32 UR6, UR63, UR56, URZ ;  /* 0x000000383f0672a5 */ /* 0x000fe4000f8e00ff */
[----:B------:R-:W-:Y:S02]  /*54f0*/  UISETP.NE.AND UP0, UPT, UR58, 0x1, UPT ;  /* 0x000000013a00788c */ /* 0x000fe4000bf05270 */
[----:B------:R-:W-:Y:S02]  /*5500*/  UIMAD.WIDE.U32 UR8, UR37, UR59, URZ ;  /* 0x0000003b250872a5 */ /* 0x000fe4000f8e00ff */
[----:B------:R-:W-:Y:S02]  /*5510*/  UIMAD.WIDE.U32 UR10, UR38, UR56, URZ ;  /* 0x00000038260a72a5 */ /* 0x000fe4000f8e00ff */
[----:B------:R-:W-:Y:S02]  /*5520*/  UISETP.NE.AND UP1, UPT, UR41, 0x1, UPT ;  /* 0x000000012900788c */ /* 0x000fe4000bf25270 */
[----:B------:R-:W-:Y:S01]  /*5530*/  UISETP.NE.AND UP2, UPT, UR40, 0x1, UPT ;  /* 0x000000012800788c */ /* 0x000fe2000bf45270 */
[----:B------:R-:W-:Y:S02]  /*5540*/  UMOV UR4, UR5 ;  /* 0x0000000500047c82 */ /* 0x000fe40008000000 */
[----:B-1----:R-:W-:Y:S03]  /*5550*/  USHF.R.U32.HI UR5, URZ, UR12, UR4 ;  /* 0x0000000cff057299 */ /* 0x002fe60008011604 */
[----:B------:R-:W-:Y:S02]  /*5560*/  UMOV UR4, UR7 ;  /* 0x0000000700047c82 */ /* 0x000fe40008000000 */
[----:B------:R-:W-:Y:S02]  /*5570*/  USHF.R.U32.HI UR7, URZ, UR57, UR4 ;  /* 0x00000039ff077299 */ /* 0x000fe40008011604 */
[----:B------:R-:W-:Y:S02]  /*5580*/  USEL UR4, UR62, UR5, !UP0 ;  /* 0x000000053e047287 */ /* 0x000fe4000c000000 */
[----:B------:R-:W-:Y:S01]  /*5590*/  USEL UR7, UR63, UR7, !UP1 ;  /* 0x000000073f077287 */ /* 0x000fe2000c800000 */
[----:B------:R-:W-:Y:S01]  /*55a0*/  UMOV UR5, UR9 ;  /* 0x0000000900057c82 */ /* 0x000fe20008000000 */
[----:B------:R-:W-:Y:S02]  /*55b0*/  UIMAD.WIDE.U32 UR8, UR4, UR42, URZ ;  /* 0x0000002a040872a5 */ /* 0x000fe4000f8e00ff */
[----:B------:R-:W-:Y:S03]  /*55c0*/  USHF.R.U32.HI UR6, URZ, UR12, UR5 ;  /* 0x0000000cff067299 */ /* 0x000fe60008011605 */
[----:B------:R-:W-:Y:S01]  /*55d0*/  UMOV UR5, UR11 ;  /* 0x0000000b00057c82 */ /* 0x000fe20008000000 */
[----:B------:R-:W-:Y:S02]  /*55e0*/  UIMAD.WIDE.U32 UR10, UR7, UR42, URZ ;  /* 0x0000002a070a72a5 */ /* 0x000fe4000f8e00ff */
[----:B------:R-:W-:Y:S02]  /*55f0*/  USHF.R.U32.HI UR12, URZ, UR57, UR5 ;  /* 0x00000039ff0c7299 */ /* 0x000fe40008011605 */
[----:B------:R-:W-:Y:S01]  /*5600*/  USEL UR6, UR37, UR6, !UP0 ;  /* 0x0000000625067287 */ /* 0x000fe2000c000000 */
[----:B------:R-:W-:Y:S02]  /*5610*/  UMOV UR5, UR9 ;  /* 0x0000000900057c82 */ /* 0x000fe40008000000 */
[----:B------:R-:W-:Y:S01]  /*5620*/  UMOV UR10, UR11 ;  /* 0x0000000b000a7c82 */ /* 0x000fe20008000000 */
[----:B------:R-:W-:Y:S02]  /*5630*/  @UP2 USHF.R.U32.HI UR4, URZ, UR43, UR5 ;  /* 0x0000002bff042299 */ /* 0x000fe40008011605 */
[----:B------:R-:W-:Y:S02]  /*5640*/  @UP2 USHF.R.U32.HI UR7, URZ, UR43, UR10 ;  /* 0x0000002bff072299 */ /* 0x000fe4000801160a */
[----:B------:R-:W-:Y:S02]  /*5650*/  UIMAD UR4, UR40, UR4, URZ ;  /* 0x00000004280472a4 */ /* 0x000fe4000f8e02ff */
[----:B------:R-:W-:Y:S02]  /*5660*/  UIMAD.WIDE.U32 UR10, UR6, UR42, URZ ;  /* 0x0000002a060a72a5 */ /* 0x000fe4000f8e00ff */
[----:B------:R-:W-:Y:S02]  /*5670*/  USEL UR5, UR38, UR12, !UP1 ;  /* 0x0000000c26057287 */ /* 0x000fe4000c800000 */
[----:B------:R-:W-:Y:S02]  /*5680*/  UIMAD UR8, UR40, UR7, URZ ;  /* 0x00000007280872a4 */ /* 0x000fe4000f8e02ff */
[----:B------:R-:W-:Y:S03]  /*5690*/  UISETP.GE.AND UP0, UPT, UR6, UR4, UPT ;  /* 0x000000040600728c */ /* 0x000fe6000bf06270 */
[----:B------:R-:W-:Y:S01]  /*56a0*/  UMOV UR4, UR11 ;  /* 0x0000000b00047c82 */ /* 0x000fe20008000000 */
[----:B------:R-:W-:Y:S02]  /*56b0*/  UISETP.GE.OR UP0, UPT, UR5, UR8, UP0 ;  /* 0x000000080500728c */ /* 0x000fe40008706670 */
[----:B------:R-:W-:Y:S02]  /*56c0*/  USHF.R.U32.HI UR4, URZ, UR43, UR4 ;  /* 0x0000002bff047299 */ /* 0x000fe40008011604 */
[----:B------:R-:W-:Y:S02]  /*56d0*/  UIMAD.WIDE.U32 UR8, UR5, UR42, URZ ;  /* 0x0000002a050872a5 */ /* 0x000fe4000f8e00ff */
[----:B------:R-:W-:Y:S02]  /*56e0*/  USEL UR11, UR6, UR4, !UP2 ;  /* 0x00000004060b7287 */ /* 0x000fe4000d000000 */
[----:B------:R-:W-:Y:S02]  /*56f0*/  UIADD3 UR8, UPT, UPT, -UR5, URZ, URZ ;  /* 0x000000ff05087290 */ /* 0x000fe4000fffe1ff */
[----:B------:R-:W-:Y:S01]  /*5700*/  UIADD3 UR10, UPT, UPT, -UR11, URZ, URZ ;  /* 0x000000ff0b0a7290 */ /* 0x000fe2000fffe1ff */
[----:B------:R-:W-:Y:S01]  /*5710*/  @!UP0 UMOV UR4, UR9 ;  /* 0x0000000900048c82 */ /* 0x000fe20008000000 */
[----:B------:R-:W-:Y:S02]  /*5720*/  UIADD3 UR9, UPT, UPT, -UR6, URZ, URZ ;  /* 0x000000ff06097290 */ /* 0x000fe4000fffe1ff */
[----:B------:R-:W-:Y:S02]  /*5730*/  @!UP0 USHF.R.U32.HI UR4, URZ, UR43, UR4 ;  /* 0x0000002bff048299 */ /* 0x000fe40008011604 */
[----:B------:R-:W-:Y:S02]  /*5740*/  UIMAD UR10, UR40, UR10, UR6 ;  /* 0x0000000a280a72a4 */ /* 0x000fe4000f8e0206 */
[----:B------:R-:W-:Y:S04]  /*5750*/  @!UP0 USEL UR4, UR5, UR4, !UP2 ;  /* 0x0000000405048287 */ /* 0x000fe8000d000000 */
[----:B------:R-:W-:Y:S02]  /*5760*/  @!UP0 UIMAD UR10, UR7, UR10, UR4 ;  /* 0x0000000a070a82a4 */ /* 0x000fe4000f8e0204 */
[----:B------:R-:W-:Y:S02]  /*5770*/  @!UP0 UIADD3 UR11, UPT, UPT, UR11, -UR4, URZ ;  /* 0x800000040b0b8290 */ /* 0x000fe4000fffe0ff */
[----:B------:R-:W-:Y:S02]  /*5780*/  UIMAD UR7, UR41, UR8, UR38 ;  /* 0x00000008290772a4 */ /* 0x000fe4000f8e0226 */
[----:B------:R-:W-:Y:S02]  /*5790*/  @!UP0 UIMAD UR6, UR11, UR40, UR5 ;  /* 0x000000280b0682a4 */ /* 0x000fe4000f8e0205 */
[----:B------:R-:W-:Y:S01]  /*57a0*/  UIMAD UR4, UR58, UR9, UR37 ;  /* 0x000000093a0472a4 */ /* 0x000fe2000f8e0225 */
[----:B------:R-:W-:Y:S02]  /*57b0*/  @!UP0 UMOV UR5, UR10 ;  /* 0x0000000a00058c82 */ /* 0x000fe40008000000 */
[----:B------:R-:W-:Y:S02]  /*57c0*/  UIMAD UR38, UR5, UR41, UR7 ;  /* 0x00000029052672a4 */ /* 0x000fe4000f8e0207 */
[----:B------:R-:W-:Y:S11]  /*57d0*/  UIMAD UR37, UR6, UR58, UR4 ;  /* 0x0000003a062572a4 */ /* 0x000ff6000f8e0204 */
[----:B------:R-:W-:Y:S01]  /*57e0*/  @!UPT UIADD3 URZ, UPT, UPT, URZ, URZ, URZ ;  /* 0x000000fffffff290 */ /* 0x000fe2000fffe0ff */
.L_x_88:
[----:B------:R-:W-:Y:S01]  /*57f0*/  UISETP.NE.AND UP0, UPT, UR39, 0x1, UPT ;  /* 0x000000012700788c */ /* 0x000fe2000bf05270 */
[----:B------:R-:W-:Y:S01]  /*5800*/  R2UR UR11, R59 ;  /* 0x000000003b0b72ca */ /* 0x000fe200000e0000 */
[----:B------:R-:W-:Y:S01]  /*5810*/  USHF.L.U32 UR50, UR29, 0x6, URZ ;  /* 0x000000061d327899 */ /* 0x000fe200080006ff */
[----:B------:R-:W-:Y:S01]  /*5820*/  IADD3 R51, PT, PT, R51, 0x1, RZ ;  /* 0x0000000133337810 */ /* 0x000fe20007ffe0ff */
[----:B------:R-:W-:Y:S07]  /*5830*/  USHF.L.U32 UR49, UR32, 0x6, URZ ;  /* 0x0000000620317899 */ /* 0x000fee00080006ff */
[----:B------:R-:W1:Y:S01]  /*5840*/  @!UP0 LDCU.128 UR12, c[0x0][0xb10] ;  /* 0x00016200ff0c87ac */ /* 0x000e620008000c00 */
[----:B------:R-:W2:Y:S01]  /*5850*/  @!UP0 LDCU UR5, c[0x0][0xb0c] ;  /* 0x00016180ff0587ac */ /* 0x000ea20008000800 */
[----:B------:R-:W3:Y:S01]  /*5860*/  @!UP0 LDCU UR10, c[0x0][0xb20] ;  /* 0x00016400ff0a87ac */ /* 0x000ee20008000800 */
[----:B-1----:R-:W-:Y:S02]  /*5870*/  UIMAD.WIDE.U32 UR8, UR38, UR12, URZ ;  /* 0x0000000c260872a5 */ /* 0x002fe4000f8e00ff */
[----:B------:R-:W-:Y:S02]  /*5880*/  UIMAD.WIDE.U32 UR6, UR37, UR15, URZ ;  /* 0x0000000f250672a5 */ /* 0x000fe4000f8e00ff */
[----:B------:R-:W-:Y:S03]  /*5890*/  @!UP0 UISETP.NE.AND UP1, UPT, UR14, 0x1, UPT ;  /* 0x000000010e00888c */ /* 0x000fe6000bf25270 */
[----:B------:R-:W-:Y:S01]  /*58a0*/  @!UP0 UMOV UR4, UR9 ;  /* 0x0000000900048c82 */ /* 0x000fe20008000000 */
[----:B--2---:R-:W-:Y:S02]  /*58b0*/  @!UP0 UISETP.NE.AND UP2, UPT, UR5, 0x1, UPT ;  /* 0x000000010500888c */ /* 0x004fe4000bf45270 */
[----:B------:R-:W-:Y:S01]  /*58c0*/  @!UP0 USHF.R.U32.HI UR4, URZ, UR13, UR4 ;  /* 0x0000000dff048299 */ /* 0x000fe20008011604 */
[----:B------:R-:W-:Y:S02]  /*58d0*/  @!UP0 UMOV UR6, UR7 ;  /* 0x0000000700068c82 */ /* 0x000fe40008000000 */
[----:B---3--:R-:W-:Y:S02]  /*58e0*/  @!UP0 USHF.R.U32.HI UR6, URZ, UR10, UR6 ;  /* 0x0000000aff068299 */ /* 0x008fe40008011606 */
[----:B------:R-:W-:Y:S02]  /*58f0*/  @!UP0 USEL UR7, UR38, UR4, !UP2 ;  /* 0x0000000426078287 */ /* 0x000fe4000d000000 */
[----:B------:R-:W-:Y:S04]  /*5900*/  @!UP0 USEL UR6, UR37, UR6, !UP1 ;  /* 0x0000000625068287 */ /* 0x000fe8000c800000 */
[----:B------:R-:W-:Y:S02]  /*5910*/  @!UP0 UIADD3 UR4, UPT, UPT, -UR7, UR6, URZ ;  /* 0x0000000607048290 */ /* 0x000fe4000fffe1ff */
[----:B------:R-:W-:Y:S02]  /*5920*/  @!UP0 UIADD3 UR6, UPT, UPT, UR7, -UR6, URZ ;  /* 0x8000000607068290 */ /* 0x000fe4000fffe0ff */
[----:B------:R-:W-:Y:S02]  /*5930*/  @!UP0 UIMAD UR38, UR4, UR5, UR38 ;  /* 0x00000005042682a4 */ /* 0x000fe4000f8e0226 */
[----:B------:R-:W-:Y:S02]  /*5940*/  @!UP0 UIMAD UR37, UR6, UR14, UR37 ;  /* 0x0000000e062582a4 */ /* 0x000fe4000f8e0225 */
[----:B------:R-:W-:Y:S09]  /*5950*/  ULOP3.LUT UP0, URZ, UR11, 0x1b0, URZ, 0xc0, !UPT ;  /* 0x000001b00bff7892 */ /* 0x000ff2000f80c0ff */
[----:B------:R-:W-:Y:S05]  /*5960*/  BRA.U !UP0, `(.L_x_89) ;  /* 0x00000001087c7547 */ /* 0x000fea000b800000 */
[----:B------:R-:W1:Y:S01]  /*5970*/  LDCU.64 UR8, c[0x4][0x80] ;  /* 0x01001000ff0877ac */ /* 0x000e620008000a00 */
[----:B------:R-:W-:Y:S01]  /*5980*/  MOV R2, 0x0 ;  /* 0x0000000000027802 */ /* 0x000fe20000000f00 */
[----:B------:R-:W-:Y:S02]  /*5990*/  HFMA2 R12, -RZ, RZ, 0, 5.9604644775390625e-08 ;  /* 0x00000001ff0c7431 */ /* 0x000fe400000001ff */
[----:B------:R-:W-:Y:S01]  /*59a0*/  IMAD.MOV.U32 R8, RZ, RZ, 0x70 ;  /* 0x00000070ff087424 */ /* 0x000fe200078e00ff */
[----:B------:R2:W3:Y:S01]  /*59b0*/  LDC.64 R14, c[0x4][R2] ;  /* 0x01000000020e7b82 */ /* 0x0004e20000000a00 */
[----:B------:R-:W4:Y:S01]  /*59c0*/  LDCU.64 UR6, c[0x4][0x88] ;  /* 0x01001100ff0677ac */ /* 0x000f220008000a00 */
[----:B------:R-:W-:Y:S01]  /*59d0*/  IMAD.MOV.U32 R13, RZ, RZ, RZ ;  /* 0x000000ffff0d7224 */ /* 0x000fe200078e00ff */
[----:B------:R-:W2:Y:S01]  /*59e0*/  LDCU.64 UR4, c[0x4][0x8] ;  /* 0x01000100ff0477ac */ /* 0x000ea20008000a00 */
[----:B-1----:R-:W-:Y:S01]  /*59f0*/  MOV R5, UR9 ;  /* 0x0000000900057c02 */ /* 0x002fe20008000f00 */
[----:B------:R-:W-:Y:S01]  /*5a00*/  IMAD.U32 R4, RZ, RZ, UR8 ;  /* 0x00000008ff047e24 */ /* 0x000fe2000f8e00ff */
[----:B----4-:R-:W-:Y:S01]  /*5a10*/  MOV R7, UR7 ;  /* 0x0000000700077c02 */ /* 0x010fe20008000f00 */
[----:B------:R-:W-:Y:S01]  /*5a20*/  IMAD.U32 R6, RZ, RZ, UR6 ;  /* 0x00000006ff067e24 */ /* 0x000fe2000f8e00ff */
[----:B--2---:R-:W-:Y:S01]  /*5a30*/  MOV R11, UR5 ;  /* 0x00000005000b7c02 */ /* 0x004fe20008000f00 */
[----:B------:R-:W-:Y:S02]  /*5a40*/  IMAD.U32 R10, RZ, RZ, UR4 ;  /* 0x00000004ff0a7e24 */ /* 0x000fe4000f8e00ff */
[----:B------:R-:W-:Y:S07]  /*5a50*/  LEPC R20, `(.L_x_90) ;  /* 0x000000001014794e */ /* 0x000fee0000000000 */
[----:B---3-5:R-:W-:Y:S05]  /*5a60*/  CALL.ABS.NOINC R14 ;  /* 0x000000000e007343 */ /* 0x028fea0003c00000 */
.L_x_90:
[----:B------:R-:W1:Y:S01]  /*5a70*/  LDCU.64 UR8, c[0x4][0x80] ;  /* 0x01001000ff0877ac */ /* 0x000e620008000a00 */
[----:B------:R-:W2:Y:S01]  /*5a80*/  LDC.64 R2, c[0x4][R2] ;  /* 0x0100000002027b82 */ /* 0x000ea20000000a00 */
[----:B------:R-:W-:Y:S02]  /*5a90*/  HFMA2 R12, -RZ, RZ, 0, 5.9604644775390625e-08 ;  /* 0x00000001ff0c7431 */ /* 0x000fe400000001ff */
[----:B------:R-:W-:Y:S02]  /*5aa0*/  IMAD.MOV.U32 R8, RZ, RZ, 0x70 ;  /* 0x00000070ff087424 */ /* 0x000fe400078e00ff */
[----:B------:R-:W-:Y:S01]  /*5ab0*/  IMAD.MOV.U32 R13, RZ, RZ, RZ ;  /* 0x000000ffff0d7224 */ /* 0x000fe200078e00ff */
[----:B------:R-:W3:Y:S01]  /*5ac0*/  LDCU.64 UR6, c[0x4][0x88] ;  /* 0x01001100ff0677ac */ /* 0x000ee20008000a00 */
[----:B------:R-:W4:Y:S01]  /*5ad0*/  LDCU.64 UR4, c[0x4][0x8] ;  /* 0x01000100ff0477ac */ /* 0x000f220008000a00 */
[----:B-1----:R-:W-:Y:S02]  /*5ae0*/  MOV R4, UR8 ;  /* 0x0000000800047c02 */ /* 0x002fe40008000f00 */
[----:B------:R-:W-:Y:S02]  /*5af0*/  MOV R5, UR9 ;  /* 0x0000000900057c02 */ /* 0x000fe40008000f00 */
[----:B---3--:R-:W-:Y:S01]  /*5b00*/  MOV R7, UR7 ;  /* 0x0000000700077c02 */ /* 0x008fe20008000f00 */
[----:B------:R-:W-:Y:S01]  /*5b10*/  IMAD.U32 R6, RZ, RZ, UR6 ;  /* 0x00000006ff067e24 */ /* 0x000fe2000f8e00ff */
[----:B----4-:R-:W-:Y:S01]  /*5b20*/  MOV R11, UR5 ;  /* 0x00000005000b7c02 */ /* 0x010fe20008000f00 */
[----:B------:R-:W-:Y:S02]  /*5b30*/  IMAD.U32 R10, RZ, RZ, UR4 ;  /* 0x00000004ff0a7e24 */ /* 0x000fe4000f8e00ff */
[----:B------:R-:W-:Y:S07]  /*5b40*/  LEPC R20, `(.L_x_89) ;  /* 0x000000001014794e */ /* 0x000fee0000000000 */
[----:B--2---:R-:W-:Y:S05]  /*5b50*/  CALL.ABS.NOINC R2 ;  /* 0x0000000002007343 */ /* 0x004fea0003c00000 */
.L_x_89:
[----:B------:R-:W-:Y:S02]  /*5b60*/  R2UR UR6, R49 ;  /* 0x00000000310672ca */ /* 0x000fe400000e0000 */
[----:B------:R-:W-:Y:S02]  /*5b70*/  R2UR UR5, R57 ;  /* 0x00000000390572ca */ /* 0x000fe400000e0000 */
[----:B------:R-:W-:Y:S02]  /*5b80*/  R2UR UR4, R56 ;  /* 0x00000000380472ca */ /* 0x000fe400000e0000 */
[----:B------:R-:W-:Y:S02]  /*5b90*/  ISETP.NE.U32.AND P4, PT, R42, RZ, PT ;  /* 0x000000ff2a00720c */ /* 0x000fe40003f85070 */
[----:B------:R-:W-:Y:S02]  /*5ba0*/  ISETP.NE.U32.AND P2, PT, RZ, UR60, PT ;  /* 0x0000003cff007c0c */ /* 0x000fe4000bf45070 */
[----:B------:R-:W-:Y:S02]  /*5bb0*/  ISETP.NE.AND.EX P4, PT, R43, RZ, PT, P4 ;  /* 0x000000ff2b00720c */ /* 0x000fe40003f85340 */
[----:B------:R-:W-:Y:S01]  /*5bc0*/  ISETP.NE.AND.EX P2, PT, RZ, UR61, PT, P2 ;  /* 0x0000003dff007c0c */ /* 0x000fe2000bf45320 */
[----:B------:R-:W-:Y:S02]  /*5bd0*/  UISETP.NE.AND UP2, UPT, UR6, URZ, UPT ;  /* 0x000000ff0600728c */ /* 0x000fe4000bf45270 */
[----:B------:R-:W-:Y:S04]  /*5be0*/  UISETP.NE.U32.AND UP0, UPT, UR5, URZ, UPT ;  /* 0x000000ff0500728c */ /* 0x000fe8000bf05070 */
[----:B------:R-:W-:Y:S01]  /*5bf0*/  UISETP.NE.AND.EX UP1, UPT, UR4, URZ, UPT, UP0 ;  /* 0x000000ff0400728c */ /* 0x000fe2000bf25300 */
[----:B------:R-:W-:Y:S01]  /*5c00*/  PLOP3.LUT P1, PT, PT, PT, UP2, 0x80, 0x8 ;  /* 0x000000000008781c */ /* 0x000fe20003f2f028 */
[----:B------:R-:W-:Y:S03]  /*5c10*/  UPLOP3.LUT UP0, UPT, UPT, UPT, UPT, 0x40, 0x4 ;  /* 0x000000000004789c */ /* 0x000fe60003f0e870 */
[----:B------:R-:W-:Y:S06]  /*5c20*/  @UP2 UPLOP3.LUT UP0, UPT, UPT, UPT, UP1, 0x80, 0x8 ;  /* 0x000000000008289c */ /* 0x000fec0003f0f010 */
[----:B------:R-:W-:Y:S01]  /*5c30*/  PLOP3.LUT P0, PT, PT, PT, UP0, 0x80, 0x8 ;  /* 0x000000000008781c */ /* 0x000fe20003f0f008 */
[----:B------:R-:W-:Y:S01]  /*5c40*/  @!UPT UIADD3 URZ, UPT, UPT, URZ, URZ, URZ ;  /* 0x000000fffffff290 */ /* 0x000fe2000fffe0ff */
[----:B------:R-:W-:Y:S11]  /*5c50*/  BRA.U !UP1, `(.L_x_91) ;  /* 0x0000000109407547 */ /* 0x000ff6000b800000 */
[----:B------:R-:W-:Y:S01]  /*5c60*/  UISETP.NE.U32.AND UP0, UPT, UR60, URZ, UPT ;  /* 0x000000ff3c00728c */ /* 0x000fe2000bf05070 */
[----:B------:R-:W-:Y:S01]  /*5c70*/  R2UR UR6, R57 ;  /* 0x00000000390672ca */ /* 0x000fe200000e0000 */
[----:B------:R-:W1:Y:S01]  /*5c80*/  LDCU.64 UR8, c[0x0][0x358] ;  /* 0x00006b00ff0877ac */ /* 0x000e620008000a00 */
[----:B------:R-:W-:Y:S02]  /*5c90*/  HFMA2 R45, -RZ, RZ, 0, 5.9604644775390625e-08 ;  /* 0x00000001ff2d7431 */ /* 0x000fe400000001ff */
[----:B------:R-:W-:Y:S01]  /*5ca0*/  IMAD.MOV.U32 R0, RZ, RZ, 0x1 ;  /* 0x00000001ff007424 */ /* 0x000fe200078e00ff */
[----:B------:R-:W-:Y:S06]  /*5cb0*/  UISETP.NE.AND.EX UP0, UPT, UR61, URZ, UPT, UP0 ;  /* 0x000000ff3d00728c */ /* 0x000fec000bf05300 */
[----:B------:R-:W-:Y:S05]  /*5cc0*/  PLOP3.LUT P3, PT, PT, PT, UP0, 0x80, 0x8 ;  /* 0x000000000008781c */ /* 0x000fea0003f6f008 */
[----:B------:R-:W2:Y:S01]  /*5cd0*/  @UP0 LDCU.64 UR4, c[0x0][0x888] ;  /* 0x00011100ff0407ac */ /* 0x000ea20008000a00 */
[----:B------:R-:W-:Y:S07]  /*5ce0*/  @UP0 UIMAD UR6, UR36, UR6, URZ ;  /* 0x00000006240602a4 */ /* 0x000fee000f8e02ff */
[----:B------:R-:W-:Y:S01]  /*5cf0*/  @!P3 PRMT R45, R0, 0x7610, R45 ;  /* 0x00007610002db816 */ /* 0x000fe2000000002d */
[----:B--2---:R-:W-:Y:S06]  /*5d00*/  @UP0 UIMAD.WIDE UR4, UR6, 0x4, UR4 ;  /* 0x00000004060408a5 */ /* 0x004fec000f8e0204 */
[----:B-----5:R-:W-:Y:S02]  /*5d10*/  IMAD.U32 R26, RZ, RZ, UR4 ;  /* 0x00000004ff1a7e24 */ /* 0x020fe4000f8e00ff */
[----:B------:R-:W-:Y:S03]  /*5d20*/  IMAD.U32 R27, RZ, RZ, UR5 ;  /* 0x00000005ff1b7e24 */ /* 0x000fe6000f8e00ff */
[----:B------:R-:W2:Y:S02]  /*5d30*/  @!UP0 LDCU UR4, c[0x0][0x880] ;  /* 0x00011000ff0487ac */ /* 0x000ea40008000800 */
[----:B-1----:R1:W5:Y:S02]  /*5d40*/  @P3 LDG.E R26, desc[UR8][R26.64] ;  /* 0x000000081a1a3981 */ /* 0x002364000c1e1900 */
[----:B-12---:R-:W-:Y:S02]  /*5d50*/  @!P3 MOV R26, UR4 ;  /* 0x00000004001abc02 */ /* 0x006fe40008000f00 */
.L_x_91:
[----:B------:R-:W-:Y:S05]  /*5d60*/  @!P4 BRA `(.L_x_92) ;  /* 0x000000000024c947 */ /* 0x000fea0003800000 */
[----:B------:R-:W-:Y:S01]  /*5d70*/  ISETP.NE.U32.AND P3, PT, R40, RZ, PT ;  /* 0x000000ff2800720c */ /* 0x000fe20003f65070 */
[----:B------:R-:W1:Y:S03]  /*5d80*/  LDCU.64 UR4, c[0x0][0x358] ;  /* 0x00006b00ff0477ac */ /* 0x000e660008000a00 */
[----:B------:R-:W-:Y:S11]  /*5d90*/  ISETP.NE.AND.EX P3, PT, R41, RZ, PT, P3 ;  /* 0x000000ff2900720c */ /* 0x000ff60003f65330 */
[----:B------:R-:W-:Y:S02]  /*5da0*/  @!UPT UIADD3 URZ, UPT, UPT, URZ, URZ, URZ ;  /* 0x000000fffffff290 */ /* 0x000fe4000fffe0ff */
[----:B------:R-:W2:Y:S01]  /*5db0*/  @P3 LDC.64 R2, c[0x0][0x8a8] ;  /* 0x00022a00ff023b82 */ /* 0x000ea20000000a00 */
[----:B------:R-:W-:Y:S04]  /*5dc0*/  @P3 IMAD R0, R42, UR36, RZ ;  /* 0x000000242a003c24 */ /* 0x000fe8000f8e02ff */
[----:B--2---:R-:W-:Y:S05]  /*5dd0*/  @P3 IMAD.WIDE R2, R0, 0x4, R2 ;  /* 0x0000000400023825 */ /* 0x004fea00078e0202 */
[----:B-1---5:R1:W5:Y:S02]  /*5de0*/  @P3 LDG.E R24, desc[UR4][R2.64] ;  /* 0x0000000402183981 */ /* 0x022364000c1e1900 */
[----:B-1----:R-:W2:Y:S02]  /*5df0*/  @!P3 LDC R24, c[0x0][0x8a0] ;  /* 0x00022800ff18bb82 */ /* 0x002ea40000000800 */
.L_x_92:
[----:B-----5:R-:W-:Y:S01]  /*5e00*/  FSETP.NEU.AND P3, PT, R26, RZ, PT ;  /* 0x000000ff1a00720b */ /* 0x020fe20003f6d000 */
[----:B------:R-:W-:Y:S01]  /*5e10*/  IMAD.U32 R2, RZ, RZ, UR46 ;  /* 0x0000002eff027e24 */ /* 0x000fe2000f8e00ff */
[----:B------:R-:W-:Y:S01]  /*5e20*/  SEL R5, RZ, 0xffffffff, P2 ;  /* 0xffffffffff057807 */ /* 0x000fe20001000000 */
[----:B------:R-:W-:Y:S01]  /*5e30*/  ULOP3.LUT UR4, UR55, 0x1, URZ, 0x3c, !UPT ;  /* 0x0000000137047892 */ /* 0x000fe2000f8e3cff */
[----:B------:R-:W-:Y:S01]  /*5e40*/  @P1 LOP3.LUT P2, RZ, R45, 0xff, RZ, 0xc0, !PT ;  /* 0x000000ff2dff1812 */ /* 0x000fe2000784c0ff */
[----:B------:R-:W-:Y:S01]  /*5e50*/  BSSY B1, `(.L_x_93) ;  /* 0x000003d000017945 */ /* 0x000fe20003800000 */
[----:B------:R-:W-:Y:S01]  /*5e60*/  @P1 SEL R0, RZ, 0xffffffff, P3 ;  /* 0xffffffffff001807 */ /* 0x000fe20001800000 */
[----:B------:R-:W-:Y:S01]  /*5e70*/  IMAD.MOV.U32 R65, RZ, RZ, 0x1 ;  /* 0x00000001ff417424 */ /* 0x000fe200078e00ff */
[----:B------:R-:W-:Y:S01]  /*5e80*/  LEA R2, R2, UR44, 0x3 ;  /* 0x0000002c02027c11 */ /* 0x000fe2000f8e18ff */
[----:B------:R-:W-:Y:S01]  /*5e90*/  IMAD.U32 R63, RZ, RZ, UR4 ;  /* 0x00000004ff3f7e24 */ /* 0x000fe2000f8e00ff */
[----:B------:R-:W-:Y:S01]  /*5ea0*/  @P0 SEL R0, R5, R0, !P2 ;  /* 0x0000000005000207 */ /* 0x000fe20005000000 */
[----:B------:R-:W-:Y:S01]  /*5eb0*/  IMAD.U32 R64, RZ, RZ, UR46 ;  /* 0x0000002eff407e24 */ /* 0x000fe2000f8e00ff */
[----:B------:R-:W-:Y:S02]  /*5ec0*/  LEA R27, R22, UR44, 0x3 ;  /* 0x0000002c161b7c11 */ /* 0x000fe4000f8e18ff */
[----:B------:R-:W-:Y:S02]  /*5ed0*/  CS2R R38, SRZ ;  /* 0x0000000000267805 */ /* 0x000fe4000001ff00 */
[----:B------:R-:W-:Y:S02]  /*5ee0*/  @P1 LOP3.LUT R0, R0, 0x1, RZ, 0xc0, !PT ;  /* 0x0000000100001812 */ /* 0x000fe400078ec0ff */
[----:B------:R-:W-:Y:S02]  /*5ef0*/  CS2R R36, SRZ ;  /* 0x0000000000247805 */ /* 0x000fe4000001ff00 */
[----:B------:R-:W-:Y:S02]  /*5f00*/  SHF.L.U32 R3, R53, 0x1f, RZ ;  /* 0x0000001f35037819 */ /* 0x000fe400000006ff */
[----:B------:R-:W-:Y:S02]  /*5f10*/  CS2R R30, SRZ ;  /* 0x00000000001e7805 */ /* 0x000fe4000001ff00 */
[----:B------:R-:W-:Y:S02]  /*5f20*/  ISETP.NE.U32.OR P5, PT, R0, 0x1, !P1 ;  /* 0x000000010000780c */ /* 0x000fe40004fa5470 */
[----:B------:R-:W-:Y:S02]  /*5f30*/  CS2R R28, SRZ ;  /* 0x00000000001c7805 */ /* 0x000fe4000001ff00 */
[----:B------:R-:W-:Y:S02]  /*5f40*/  PLOP3.LUT P2, PT, PT, PT, UP1, 0x80, 0x8 ;  /* 0x000000000008781c */ /* 0x000fe40003f4f018 */
[----:B------:R-:W-:Y:S02]  /*5f50*/  LEA.HI R25, R22, R22, RZ, 0x1 ;  /* 0x0000001616197211 */ /* 0x000fe400078f08ff */
[----:B------:R-:W-:Y:S02]  /*5f60*/  LOP3.LUT P4, R50, R45, 0xff, RZ, 0xc0, !PT ;  /* 0x000000ff2d327812 */ /* 0x000fe4000788c0ff */
[----:B------:R-:W-:Y:S02]  /*5f70*/  SEL R4, RZ, 0xffffffff, P3 ;  /* 0xffffffffff047807 */ /* 0x000fe40001800000 */
[----:B------:R-:W-:Y:S02]  /*5f80*/  P2R R61, PR, RZ, 0x20 ;  /* 0x00000020ff3d7803 */ /* 0x000fe40000000000 */
[----:B------:R-:W-:Y:S03]  /*5f90*/  @P5 SHF.L.U32 R0, R63, 0x1f, RZ ;  /* 0x0000001f3f005819 */ /* 0x000fe600000006ff */
[----:B------:R-:W-:Y:S01]  /*5fa0*/  @P2 SEL R4, R5, R4, !P4 ;  /* 0x0000000405042207 */ /* 0x000fe20006000000 */
[----:B------:R1:W3:Y:S03]  /*5fb0*/  @P5 SYNCS.PHASECHK.TRANS64.TRYWAIT P1, [R2+URZ+0x40], R0 ;  /* 0x00004000020055a7 */ /* 0x0002e600080211ff */
[----:B------:R-:W-:Y:S04]  /*5fc0*/  LOP3.LUT R4, R4, 0x1, RZ, 0xc0, !PT ;  /* 0x0000000104047812 */ /* 0x000fe800078ec0ff */
[----:B------:R-:W-:Y:S04]  /*5fd0*/  ISETP.NE.U32.AND P2, PT, R4, 0x1, PT ;  /* 0x000000010400780c */ /* 0x000fe80003f45070 */
[----:B------:R-:W-:Y:S01]  /*5fe0*/  P2R R66, PR, RZ, 0x4 ;  /* 0x00000004ff427803 */ /* 0x000fe20000000000 */
[----:B------:R4:W2:Y:S01]  /*5ff0*/  SYNCS.PHASECHK.TRANS64.TRYWAIT P0, [R27+URZ+0xa0], R3 ;  /* 0x0000a0031b0075a7 */ /* 0x0008a200080011ff */
[C---:B-1----:R-:W-:Y:S01]  /*6000*/  IMAD.SHL.U32 R0, R25.reuse, 0x20, RZ ;  /* 0x0000002019007824 */ /* 0x042fe200078e00ff */
[----:B------:R-:W-:Y:S04]  /*6010*/  LOP3.LUT R25, R25, 0xffe, RZ, 0xc0, !PT ;  /* 0x00000ffe19197812 */ /* 0x000fe800078ec0ff */
[----:B------:R-:W-:Y:S01]  /*6020*/  LOP3.LUT R0, R0, 0xffffffc0, RZ, 0xc0, !PT ;  /* 0xffffffc000007812 */ /* 0x000fe200078ec0ff */
[----:B------:R-:W-:Y:S04]  /*6030*/  IMAD.IADD R25, R22, 0x1, -R25 ;  /* 0x0000000116197824 */ /* 0x000fe800078e0a19 */
[----:B------:R-:W-:Y:S04]  /*6040*/  IMAD.IADD R0, R23, 0x1, R0 ;  /* 0x0000000117007824 */ /* 0x000fe800078e0200 */
[----:B------:R-:W-:Y:S01]  /*6050*/  IMAD R25, R25, 0x100000, R0 ;  /* 0x0010000019197824 */ /* 0x000fe200078e0200 */
[----:B---3--:R-:W-:Y:S01]  /*6060*/  @P5 SEL R65, RZ, 0x1, !P1 ;  /* 0x00000001ff415807 */ /* 0x008fe20004800000 */
[----:B----4-:R-:W-:Y:S06]  /*6070*/  @!P5 BRA `(.L_x_94) ;  /* 0x000000000068d947 */ /* 0x010fec0003800000 */
[----:B------:R-:W-:Y:S01]  /*6080*/  HFMA2 R31, -RZ, RZ, 0, 0 ;  /* 0x00000000ff1f7431 */ /* 0x000fe200000001ff */
[----:B------:R-:W-:Y:S01]  /*6090*/  ISETP.NE.AND P1, PT, R65, RZ, PT ;  /* 0x000000ff4100720c */ /* 0x000fe20003f25270 */
[----:B------:R-:W-:Y:S01]  /*60a0*/  IMAD.U32 R0, RZ, RZ, UR46 ;  /* 0x0000002eff007e24 */ /* 0x000fe2000f8e00ff */
[----:B------:R-:W-:Y:S11]  /*60b0*/  BSSY B0, `(.L_x_95) ;  /* 0x0000005000007945 */ /* 0x000ff60003800000 */
[----:B------:R-:W-:Y:S05]  /*60c0*/  @P1 BRA `(.L_x_96) ;  /* 0x00000000000c1947 */ /* 0x000fea0003800000 */
[----:B------:R-:W-:Y:S04]  /*60d0*/  SHF.L.U32 R4, R63, 0x1f, RZ ;  /* 0x0000001f3f047819 */ /* 0x000fe800000006ff */
[----:B------:R-:W1:Y:S02]  /*60e0*/  SYNCS.PHASECHK.TRANS64.TRYWAIT P1, [R2+URZ+0x40], R4 ;  /* 0x00004004020075a7 */ /* 0x000e6400080211ff */
[----:B-1----:R-:W-:Y:S05]  /*60f0*/  @!P1 BRA `(.L_x_97) ;  /* 0x0000001c00b49947 */ /* 0x002fea0003800000 */
.L_x_96:
[----:B------:R-:W-:Y:S05]  /*6100*/  BSYNC B0 ;  /* 0x0000000000007941 */ /* 0x000fea0003800000 */
.L_x_95:
[----:B------:R-:W-:Y:S01]  /*6110*/  ISETP.NE.AND P1, PT, R66, RZ, PT ;  /* 0x000000ff4200720c */ /* 0x000fe20003f25270 */
[----:B------:R-:W-:Y:S01]  /*6120*/  IMAD.MOV.U32 R30, RZ, RZ, RZ ;  /* 0x000000ffff1e7224 */ /* 0x000fe200078e00ff */
[----:B------:R-:W-:Y:S02]  /*6130*/  CS2R R28, SRZ ;  /* 0x00000000001c7805 */ /* 0x000fe4000001ff00 */
[----:B------:R-:W-:Y:S02]  /*6140*/  CS2R R38, SRZ ;  /* 0x0000000000267805 */ /* 0x000fe4000001ff00 */
[----:B------:R-:W-:Y:S07]  /*6150*/  CS2R R36, SRZ ;  /* 0x0000000000247805 */ /* 0x000fee000001ff00 */
[----:B-1----:R-:W-:Y:S01]  /*6160*/  @P1 IMAD R2, R0, 0x800, R44 ;  /* 0x0000080000021824 */ /* 0x002fe200078e022c */
[----:B------:R-:W-:Y:S05]  /*6170*/  @P1 WARPSYNC.ALL ;  /* 0x0000000000001948 */ /* 0x000fea0003800000 */
[----:B------:R-:W-:Y:S01]  /*6180*/  @P1 LEA R2, R2, UR44, 0x1 ;  /* 0x0000002c02021c11 */ /* 0x000fe2000f8e08ff */
[----:B------:R-:W-:Y:S04]  /*6190*/  UIADD3 UR4, UPT, UPT, UR46, 0x1, URZ ;  /* 0x000000012e047890 */ /* 0x000fe8000fffe0ff */
[----:B------:R1:W3:Y:S01]  /*61a0*/  @P1 LDSM.16.M88.4 R28, [R2+0x200] ;  /* 0x00020000021c183b */ /* 0x0002e20000000200 */
[----:B------:R-:W-:Y:S01]  /*61b0*/  UISETP.NE.AND UP0, UPT, UR4, 0x3, UPT ;  /* 0x000000030400788c */ /* 0x000fe2000bf05270 */
[----:B------:R-:W-:Y:S03]  /*61c0*/  @P1 IMAD R0, R54, 0x2, R2 ;  /* 0x0000000236001824 */ /* 0x000fe600078e0202 */
[----:B------:R-:W-:Y:S02]  /*61d0*/  USEL UR5, URZ, 0x1, UP0 ;  /* 0x00000001ff057887 */ /* 0x000fe40008000000 */
[----:B------:R1:W4:Y:S01]  /*61e0*/  @P1 LDSM.16.M88.4 R36, [R0+0x200] ;  /* 0x000200000024183b */ /* 0x0003220000000200 */
[----:B------:R-:W-:Y:S03]  /*61f0*/  USEL UR4, UR4, URZ, UP0 ;  /* 0x000000ff04047287 */ /* 0x000fe60008000000 */
[----:B------:R-:W-:Y:S03]  /*6200*/  LOP3.LUT R63, R63, UR5, RZ, 0x3c, !PT ;  /* 0x000000053f3f7c12 */ /* 0x000fe6000f8e3cff */
[----:B------:R-:W-:Y:S02]  /*6210*/  IMAD.U32 R64, RZ, RZ, UR4 ;  /* 0x00000004ff407e24 */ /* 0x000fe4000f8e00ff */
.L_x_94:
[----:B------:R-:W-:Y:S05]  /*6220*/  BSYNC B1 ;  /* 0x0000000000017941 */ /* 0x000fea0003800000 */
.L_x_93:
[----:B-1----:R-:W-:Y:S04]  /*6230*/  SHF.R.U32.HI R0, RZ, 0x15, R25 ;  /* 0x00000015ff007819 */ /* 0x002fe80000011619 */
[----:B------:R-:W-:Y:S01]  /*6240*/  LOP3.LUT P1, RZ, R0, 0x3, R46, 0x48, !PT ;  /* 0x0000000300ff7812 */ /* 0x000fe2000782482e */
[----:B------:R-:W-:Y:S01]  /*6250*/  @!UPT UIADD3 URZ, UPT, UPT, URZ, URZ, URZ ;  /* 0x000000fffffff290 */ /* 0x000fe2000fffe0ff */
[----:B--2---:R-:W-:Y:S11]  /*6260*/  @P0 BRA `(.L_x_98) ;  /* 0x0000000000080947 */ /* 0x004ff60003800000 */
[----:B------:R-:W1:Y:S02]  /*6270*/  SYNCS.PHASECHK.TRANS64.TRYWAIT P0, [R27+URZ+0xa0], R3 ;  /* 0x0000a0031b0075a7 */ /* 0x000e6400080011ff */
[----:B-1----:R-:W-:Y:S05]  /*6280*/  @!P0 BRA `(.L_x_99) ;  /* 0x0000001c00648947 */ /* 0x002fea0003800000 */
.L_x_98:
[----:B------:R-:W-:Y:S05]  /*6290*/  @!P1 BRA `(.L_x_100) ;  /* 0x0000000000409947 */ /* 0x000fea0003800000 */
[----:B------:R-:W2:Y:S01]  /*62a0*/  LDCU.64 UR8, c[0x4][0x70] ;  /* 0x01000e00ff0877ac */ /* 0x000ea20008000a00 */
[----:B-1----:R-:W-:Y:S01]  /*62b0*/  MOV R3, 0x0 ;  /* 0x0000000000037802 */ /* 0x002fe20000000f00 */
[----:B------:R-:W-:Y:S02]  /*62c0*/  HFMA2 R12, -RZ, RZ, 0, 5.9604644775390625e-08 ;  /* 0x00000001ff0c7431 */ /* 0x000fe400000001ff */
[----:B------:R-:W-:Y:S02]  /*62d0*/  IMAD.MOV.U32 R8, RZ, RZ, 0x192 ;  /* 0x00000192ff087424 */ /* 0x000fe400078e00ff */
[----:B------:R-:W-:Y:S01]  /*62e0*/  IMAD.MOV.U32 R13, RZ, RZ, RZ ;  /* 0x000000ffff0d7224 */ /* 0x000fe200078e00ff */
[----:B------:R-:W1:Y:S01]  /*62f0*/  LDCU.64 UR6, c[0x4][0x78] ;  /* 0x01000f00ff0677ac */ /* 0x000e620008000a00 */
[----:B------:R-:W3:Y:S01]  /*6300*/  LDC.64 R2, c[0x4][R3] ;  /* 0x0100000003027b82 */ /* 0x000ee20000000a00 */
[----:B------:R-:W5:Y:S01]  /*6310*/  LDCU.64 UR4, c[0x4][0x10] ;  /* 0x01000200ff0477ac */ /* 0x000f620008000a00 */
[----:B--2---:R-:W-:Y:S01]  /*6320*/  MOV R5, UR9 ;  /* 0x0000000900057c02 */ /* 0x004fe20008000f00 */
[----:B------:R-:W-:Y:S01]  /*6330*/  IMAD.U32 R4, RZ, RZ, UR8 ;  /* 0x00000008ff047e24 */ /* 0x000fe2000f8e00ff */
[----:B-1----:R-:W-:Y:S01]  /*6340*/  MOV R7, UR7 ;  /* 0x0000000700077c02 */ /* 0x002fe20008000f00 */
[----:B------:R-:W-:Y:S01]  /*6350*/  IMAD.U32 R6, RZ, RZ, UR6 ;  /* 0x00000006ff067e24 */ /* 0x000fe2000f8e00ff */
[----:B-----5:R-:W-:Y:S01]  /*6360*/  MOV R11, UR5 ;  /* 0x00000005000b7c02 */ /* 0x020fe20008000f00 */
[----:B------:R-:W-:Y:S02]  /*6370*/  IMAD.U32 R10, RZ, RZ, UR4 ;  /* 0x00000004ff0a7e24 */ /* 0x000fe4000f8e00ff */
[----:B------:R-:W-:Y:S07]  /*6380*/  LEPC R20, `(.L_x_100) ;  /* 0x000000001014794e */ /* 0x000fee0000000000 */
[----:B---34-:R-:W-:Y:S05]  /*6390*/  CALL.ABS.NOINC R2 ;  /* 0x0000000002007343 */ /* 0x018fea0003c00000 */
.L_x_100:
[----:B------:R-:W-:Y:S05]  /*63a0*/  WARPSYNC.ALL ;  /* 0x0000000000007948 */ /* 0x000fea0003800000 */
[----:B------:R-:W-:Y:S01]  /*63b0*/  R2UR UR4, R25 ;  /* 0x00000000190472ca */ /* 0x000fe200000e0000 */
[----:B-1-3--:R-:W-:Y:S01]  /*63c0*/  HADD2.F32 R3, -RZ, R28.H0_H0 ;  /* 0x2000001cff037230 */ /* 0x00afe20000004100 */
[----:B------:R-:W-:Y:S01]  /*63d0*/  SHF.L.U32 R62, R54, 0x1, RZ ;  /* 0x00000001363e7819 */ /* 0x000fe200000006ff */
[----:B------:R-:W-:Y:S01]  /*63e0*/  HADD2.F32 R20, -RZ, R30.H0_H0 ;  /* 0x2000001eff147230 */ /* 0x000fe20000004100 */
[----:B------:R-:W-:Y:S01]  /*63f0*/  ISETP.NE.AND P0, PT, R55, RZ, PT ;  /* 0x000000ff3700720c */ /* 0x000fe20003f05270 */
[----:B------:R-:W-:Y:S08]  /*6400*/  BSSY.RECONVERGENT B0, `(.L_x_101) ;  /* 0x000004e000007945 */ /* 0x000ff00003800200 */
[----:B------:R-:W1:Y:S02]  /*6410*/  LDTM.16dp256bit.x4 R4, tmem[UR4] ;  /* 0x00000004000479ee */ /* 0x000e640008120000 */
[C---:B-1----:R-:W-:Y:S01]  /*6420*/  FMUL R0, R24.reuse, R4 ;  /* 0x0000000418007220 */ /* 0x042fe20000400000 */
[----:B------:R-:W-:Y:S02]  /*6430*/  HADD2.F32 R4, -RZ, R28.H1_H1 ;  /* 0x3000001cff047230 */ /* 0x000fe40000004100 */
[----:B------:R-:W-:Y:S01]  /*6440*/  FMUL R2, R24, R5 ;  /* 0x0000000518027220 */ /* 0x000fe20000400000 */
[--C-:B------:R-:W-:Y:S02]  /*6450*/  HADD2.F32 R5, -RZ, R29.reuse.H0_H0 ;  /* 0x2000001dff057230 */ /* 0x100fe40000004100 */
[----:B------:R-:W-:Y:S01]  /*6460*/  FFMA R0, R26, R3, R0 ;  /* 0x000000031a007223 */ /* 0x000fe20000000000 */
[----:B------:R-:W-:Y:S01]  /*6470*/  FMUL R3, R24, R6 ;  /* 0x0000000618037220 */ /* 0x000fe20000400000 */
[----:B------:R-:W-:Y:S02]  /*6480*/  HADD2.F32 R6, -RZ, R29.H1_H1 ;  /* 0x3000001dff067230 */ /* 0x000fe40000004100 */
[----:B------:R-:W-:Y:S01]  /*6490*/  FFMA R2, R26, R4, R2 ;  /* 0x000000041a027223 */ /* 0x000fe20000000002 */
[----:B------:R-:W-:Y:S01]  /*64a0*/  FMUL R7, R24, R7 ;  /* 0x0000000718077220 */ /* 0x000fe20000400000 */
[----:B------:R-:W-:Y:S01]  /*64b0*/  FFMA R3, R26, R5, R3 ;  /* 0x000000051a037223 */ /* 0x000fe20000000003 */
[C---:B------:R-:W-:Y:S01]  /*64c0*/  FMUL R4, R24.reuse, R8 ;  /* 0x0000000818047220 */ /* 0x040fe20000400000 */
[----:B------:R-:W-:Y:S01]  /*64d0*/  FMUL R5, R24, R9 ;  /* 0x0000000918057220 */ /* 0x000fe20000400000 */
[----:B------:R-:W-:Y:S01]  /*64e0*/  F2FP.F16.F32.PACK_AB R32, R2, R0 ;  /* 0x000000000220723e */ /* 0x000fe200000000ff */
[C---:B------:R-:W-:Y:S01]  /*64f0*/  FFMA R7, R26.reuse, R6, R7 ;  /* 0x000000061a077223 */ /* 0x040fe20000000007 */
[----:B------:R-:W-:Y:S02]  /*6500*/  HADD2.F32 R0, -RZ, R30.H1_H1 ;  /* 0x3000001eff007230 */ /* 0x000fe40000004100 */
[----:B------:R-:W-:Y:S01]  /*6510*/  FFMA R4, R26, R20, R4 ;  /* 0x000000141a047223 */ /* 0x000fe20000000004 */
[--C-:B------:R-:W-:Y:S02]  /*6520*/  HADD2.F32 R2, -RZ, R31.reuse.H0_H0 ;  /* 0x2000001fff027230 */ /* 0x100fe40000004100 */
[----:B------:R-:W-:Y:S01]  /*6530*/  FMUL R6, R24, R10 ;  /* 0x0000000a18067220 */ /* 0x000fe20000400000 */
[----:B------:R-:W-:Y:S01]  /*6540*/  F2FP.F16.F32.PACK_AB R33, R7, R3 ;  /* 0x000000030721723e */ /* 0x000fe200000000ff */
[----:B------:R-:W-:Y:S02]  /*6550*/  HADD2.F32 R3, -RZ, R31.H1_H1 ;  /* 0x3000001fff037230 */ /* 0x000fe40000004100 */
[----:B------:R-:W-:Y:S01]  /*6560*/  FFMA R5, R26, R0, R5 ;  /* 0x000000001a057223 */ /* 0x000fe20000000005 */
[C---:B------:R-:W-:Y:S01]  /*6570*/  FMUL R11, R24.reuse, R11 ;  /* 0x0000000b180b7220 */ /* 0x040fe20000400000 */
[--C-:B----4-:R-:W-:Y:S02]  /*6580*/  HADD2.F32 R7, -RZ, R36.reuse.H0_H0 ;  /* 0x20000024ff077230 */ /* 0x110fe40000004100 */
[C---:B------:R-:W-:Y:S01]  /*6590*/  FMUL R8, R24.reuse, R12 ;  /* 0x0000000c18087220 */ /* 0x040fe20000400000 */
[----:B------:R-:W-:Y:S02]  /*65a0*/  HADD2.F32 R0, -RZ, R36.H1_H1 ;  /* 0x30000024ff007230 */ /* 0x000fe40000004100 */
[----:B------:R-:W-:Y:S01]  /*65b0*/  FMUL R9, R24, R13 ;  /* 0x0000000d18097220 */ /* 0x000fe20000400000 */
[C---:B------:R-:W-:Y:S01]  /*65c0*/  FFMA R6, R26.reuse, R2, R6 ;  /* 0x000000021a067223 */ /* 0x040fe20000000006 */
[C---:B------:R-:W-:Y:S01]  /*65d0*/  FFMA R11, R26.reuse, R3, R11 ;  /* 0x000000031a0b7223 */ /* 0x040fe2000000000b */
[C---:B------:R-:W-:Y:S01]  /*65e0*/  FFMA R8, R26.reuse, R7, R8 ;  /* 0x000000071a087223 */ /* 0x040fe20000000008 */
[----:B------:R-:W-:Y:S01]  /*65f0*/  FFMA R9, R26, R0, R9 ;  /* 0x000000001a097223 */ /* 0x000fe20000000009 */
[--C-:B------:R-:W-:Y:S02]  /*6600*/  HADD2.F32 R2, -RZ, R37.reuse.H0_H0 ;  /* 0x20000025ff027230 */ /* 0x100fe40000004100 */
[C---:B------:R-:W-:Y:S01]  /*6610*/  FMUL R10, R24.reuse, R14 ;  /* 0x0000000e180a7220 */ /* 0x040fe20000400000 */
[----:B------:R-:W-:Y:S02]  /*6620*/  HADD2.F32 R0, -RZ, R37.H1_H1 ;  /* 0x30000025ff007230 */ /* 0x000fe40000004100 */
[----:B------:R-:W-:Y:S01]  /*6630*/  FMUL R15, R24, R15 ;  /* 0x0000000f180f7220 */ /* 0x000fe20000400000 */
[----:B------:R-:W-:Y:S01]  /*6640*/  F2FP.F16.F32.PACK_AB R34, R5, R4 ;  /* 0x000000040522723e */ /* 0x000fe200000000ff */
[----:B------:R-:W-:Y:S01]  /*6650*/  FFMA R10, R26, R2, R10 ;  /* 0x000000021a0a7223 */ /* 0x000fe2000000000a */
[----:B------:R-:W-:Y:S01]  /*6660*/  FMUL R12, R24, R16 ;  /* 0x00000010180c7220 */ /* 0x000fe20000400000 */
[----:B------:R-:W-:Y:S01]  /*6670*/  FFMA R15, R26, R0, R15 ;  /* 0x000000001a0f7223 */ /* 0x000fe2000000000f */
[--C-:B------:R-:W-:Y:S01]  /*6680*/  HADD2.F32 R0, -RZ, R38.reuse.H0_H0 ;  /* 0x20000026ff007230 */ /* 0x100fe20000004100 */
[----:B------:R-:W-:Y:S01]  /*6690*/  MOV R5, UR46 ;  /* 0x0000002e00057c02 */ /* 0x000fe20008000f00 */
[----:B------:R-:W-:Y:S02]  /*66a0*/  HADD2.F32 R2, -RZ, R38.H1_H1 ;  /* 0x30000026ff027230 */ /* 0x000fe40000004100 */
[C---:B------:R-:W-:Y:S01]  /*66b0*/  FMUL R13, R24.reuse, R17 ;  /* 0x00000011180d7220 */ /* 0x040fe20000400000 */
[--C-:B------:R-:W-:Y:S02]  /*66c0*/  HADD2.F32 R3, -RZ, R39.reuse.H0_H0 ;  /* 0x20000027ff037230 */ /* 0x100fe40000004100 */
[C---:B------:R-:W-:Y:S01]  /*66d0*/  FMUL R14, R24.reuse, R18 ;  /* 0x00000012180e7220 */ /* 0x040fe20000400000 */
[----:B------:R-:W-:Y:S02]  /*66e0*/  HADD2.F32 R4, -RZ, R39.H1_H1 ;  /* 0x30000027ff047230 */ /* 0x000fe40000004100 */
[----:B------:R-:W-:Y:S01]  /*66f0*/  FMUL R19, R24, R19 ;  /* 0x0000001318137220 */ /* 0x000fe20000400000 */
[C---:B------:R-:W-:Y:S01]  /*6700*/  FFMA R12, R26.reuse, R0, R12 ;  /* 0x000000001a0c7223 */ /* 0x040fe2000000000c */
[----:B------:R-:W-:Y:S01]  /*6710*/  LEA R5, R5, R44, 0xb ;  /* 0x0000002c05057211 */ /* 0x000fe200078e58ff */
[C---:B------:R-:W-:Y:S01]  /*6720*/  FFMA R13, R26.reuse, R2, R13 ;  /* 0x000000021a0d7223 */ /* 0x040fe2000000000d */
[C---:B------:R-:W-:Y:S01]  /*6730*/  FFMA R14, R26.reuse, R3, R14 ;  /* 0x000000031a0e7223 */ /* 0x040fe2000000000e */
[----:B------:R-:W-:Y:S01]  /*6740*/  FFMA R19, R26, R4, R19 ;  /* 0x000000041a137223 */ /* 0x000fe20000000013 */
[----:B------:R-:W-:Y:S02]  /*6750*/  F2FP.F16.F32.PACK_AB R35, R11, R6 ;  /* 0x000000060b23723e */ /* 0x000fe400000000ff */
[----:B------:R-:W-:Y:S02]  /*6760*/  LEA R5, R5, UR44, 0x1 ;  /* 0x0000002c05057c11 */ /* 0x000fe4000f8e08ff */
[----:B------:R-:W-:Y:S02]  /*6770*/  F2FP.F16.F32.PACK_AB R8, R9, R8 ;  /* 0x000000080908723e */ /* 0x000fe400000000ff */
[----:B------:R-:W-:Y:S01]  /*6780*/  F2FP.F16.F32.PACK_AB R9, R15, R10 ;  /* 0x0000000a0f09723e */ /* 0x000fe200000000ff */
[----:B------:R1:W-:Y:S01]  /*6790*/  STSM.16.M88.4 [R5+0x200], R32 ;  /* 0x0002002005007844 */ /* 0x0003e20000000200 */
[----:B------:R-:W-:Y:S02]  /*67a0*/  F2FP.F16.F32.PACK_AB R10, R13, R12 ;  /* 0x0000000c0d0a723e */ /* 0x000fe400000000ff */
[----:B------:R-:W-:Y:S02]  /*67b0*/  F2FP.F16.F32.PACK_AB R11, R19, R14 ;  /* 0x0000000e130b723e */ /* 0x000fe400000000ff */
[----:B------:R-:W-:Y:S05]  /*67c0*/  IADD3 R0, PT, PT, R62, 0x200, R5 ;  /* 0x000002003e007810 */ /* 0x000fea0007ffe005 */
[----:B------:R1:W-:Y:S01]  /*67d0*/  STSM.16.M88.4 [R0], R8 ;  /* 0x0000000800007844 */ /* 0x0003e20000000200 */
[----:B------:R-:W-:Y:S01]  /*67e0*/  @!PT LDS RZ, [RZ] ;  /* 0x00000000fffff984 */ /* 0x000fe20000000800 */
[----:B------:R-:W-:Y:S01]  /*67f0*/  @!PT LDS RZ, [RZ] ;  /* 0x00000000fffff984 */ /* 0x000fe20000000800 */
[----:B------:R-:W-:Y:S01]  /*6800*/  @!PT LDS RZ, [RZ] ;  /* 0x00000000fffff984 */ /* 0x000fe20000000800 */
[----:B------:R-:W-:Y:S01]  /*6810*/  @!PT LDS RZ, [RZ] ;  /* 0x00000000fffff984 */ /* 0x000fe20000000800 */
[----:B------:R2:W-:Y:S07]  /*6820*/  MEMBAR.ALL.CTA ;  /* 0x0000000000007992 */ /* 0x0005ee0000008000 */
[----:B--2---:R-:W2:Y:S02]  /*6830*/  FENCE.VIEW.ASYNC.S ;  /* 0x00000000000073c6 */ /* 0x004ea40000000000 */
[----:B--2---:R-:W-:Y:S06]  /*6840*/  BAR.SYNC.DEFER_BLOCKING 0x1, 0x80 ;  /* 0x0042000000007b1d */ /* 0x004fec0000010000 */
[----:B------:R-:W-:Y:S05]  /*6850*/  @P0 BRA `(.L_x_102) ;  /* 0x0000000000200947 */ /* 0x000fea0003800000 */
[----:B------:R-:W2:Y:S01]  /*6860*/  LDCU.64 UR6, c[0x0][0x348] ;  /* 0x00006900ff0677ac */ /* 0x000ea20008000a00 */
[----:B------:R-:W-:Y:S01]  /*6870*/  ULEA UR5, UR46, UR44, 0xc ;  /* 0x0000002c2e057291 */ /* 0x000fe2000f8e60ff */
[----:B------:R-:W-:Y:S03]  /*6880*/  UMOV UR51, UR36 ;  /* 0x0000002400337c82 */ /* 0x000fe60008000000 */
[----:B------:R-:W-:Y:S02]  /*6890*/  UIADD3 UR48, UPT, UPT, UR5, 0x200, URZ ;  /* 0x0000020005307890 */ /* 0x000fe4000fffe0ff */
[----:B--2---:R-:W-:Y:S04]  /*68a0*/  UIADD3 UR4, UP0, UPT, UR6, 0x680, URZ ;  /* 0x0000068006047890 */ /* 0x004fe8000ff1e0ff */
[----:B------:R-:W-:Y:S09]  /*68b0*/  UIADD3.X UR5, UPT, UPT, URZ, UR7, URZ, UP0, !UPT ;  /* 0x00000007ff057290 */ /* 0x000ff200087fe4ff */
[----:B------:R2:W-:Y:S02]  /*68c0*/  UTMASTG.3D [UR48], [UR4] ;  /* 0x00000030040073b5 */ /* 0x0005e40008010000 */
[----:B--2---:R0:W-:Y:S02]  /*68d0*/  UTMACMDFLUSH ;  /* 0x00000000000079b7 */ /* 0x0041e40000000000 */
.L_x_102:
[----:B------:R-:W-:Y:S05]  /*68e0*/  BSYNC.RECONVERGENT B0 ;  /* 0x0000000000007941 */ /* 0x000fea0003800200 */
.L_x_101:
[----:B------:R-:W-:Y:S01]  /*68f0*/  UIADD3 UR47, UPT, UPT, UR46, 0x1, URZ ;  /* 0x000000012e2f7890 */ /* 0x000fe2000fffe0ff */
[----:B------:R-:W-:Y:S03]  /*6900*/  BSSY.RECONVERGENT B0, `(.L_x_103) ;  /* 0x0000005000007945 */ /* 0x000fe60003800200 */
[----:B------:R-:W-:Y:S04]  /*6910*/  UISETP.NE.AND UP0, UPT, UR47, 0x3, UPT ;  /* 0x000000032f00788c */ /* 0x000fe8000bf05270 */
[----:B------:R-:W-:Y:S01]  /*6920*/  USEL UR45, UR47, URZ, UP0 ;  /* 0x000000ff2f2d7287 */ /* 0x000fe20008000000 */
[----:B------:R-:W-:Y:S11]  /*6930*/  @P0 BRA `(.L_x_104) ;  /* 0x0000000000040947 */ /* 0x000ff60003800000 */
[----:B------:R-:W-:Y:S04]  /*6940*/  DEPBAR.LE SB0, 0x1 ;  /* 0x000080400000791a */ /* 0x000fe80000000000 */
.L_x_104:
[----:B------:R-:W-:Y:S05]  /*6950*/  BSYNC.RECONVERGENT B0 ;  /* 0x0000000000007941 */ /* 0x000fea0003800200 */
.L_x_103:
[----:B------:R-:W-:Y:S01]  /*6960*/  BAR.SYNC.DEFER_BLOCKING 0x1, 0x80 ;  /* 0x0042000000007b1d */ /* 0x000fe20000010000 */
[----:B------:R-:W-:Y:S01]  /*6970*/  ISETP.NE.AND P1, PT, R61, RZ, PT ;  /* 0x000000ff3d00720c */ /* 0x000fe20003f25270 */
[----:B------:R-:W-:Y:S01]  /*6980*/  UISETP.NE.AND UP0, UPT, UR53, URZ, UPT ;  /* 0x000000ff3500728c */ /* 0x000fe2000bf05270 */
[----:B------:R-:W-:Y:S11]  /*6990*/  LEA R2, R64, UR44, 0x3 ;  /* 0x0000002c40027c11 */ /* 0x000ff6000f8e18ff */
[----:B------:R-:W-:Y:S01]  /*69a0*/  @P1 SHF.L.U32 R3, R63, 0x1f, RZ ;  /* 0x0000001f3f031819 */ /* 0x000fe200000006ff */
[----:B------:R-:W-:Y:S06]  /*69b0*/  BRA.U !UP0, `(.L_x_105) ;  /* 0x0000000108247547 */ /* 0x000fec000b800000 */
[----:B------:R-:W-:Y:S01]  /*69c0*/  IMAD.U32 R4, RZ, RZ, UR52 ;  /* 0x00000034ff047e24 */ /* 0x000fe2000f8e00ff */
[----:B-1----:R-:W-:Y:S01]  /*69d0*/  MOV R0, UR54 ;  /* 0x0000003600007c02 */ /* 0x002fe20008000f00 */
[----:B------:R-:W-:Y:S03]  /*69e0*/  UIADD3 UR4, UPT, UPT, UR52, 0x1, URZ ;  /* 0x0000000134047890 */ /* 0x000fe6000fffe0ff */
[----:B------:R-:W-:Y:S01]  /*69f0*/  @P1 LEA R4, R4, UR44, 0x3 ;  /* 0x0000002c04041c11 */ /* 0x000fe2000f8e18ff */
[----:B------:R-:W-:Y:S04]  /*6a00*/  UISETP.NE.AND UP0, UPT, UR4, 0x3, UPT ;  /* 0x000000030400788c */ /* 0x000fe8000bf05270 */
[----:B------:R-:W-:Y:S01]  /*6a10*/  @P1 VIADD R4, R4, 0x58 ;  /* 0x0000005804041836 */ /* 0x000fe20000000000 */
[----:B------:R-:W-:Y:S04]  /*6a20*/  USEL UR52, UR4, URZ, UP0 ;  /* 0x000000ff04347287 */ /* 0x000fe80008000000 */
[----:B------:R-:W-:Y:S04]  /*6a30*/  @P1 PRMT R0, R0, 0x654, R4 ;  /* 0x0000065400001816 */ /* 0x000fe80000000004 */
[----:B------:R2:W-:Y:S04]  /*6a40*/  @P1 SYNCS.ARRIVE.TRANS64.RED.A1T0 RZ, [R0+URZ], RZ ;  /* 0x000000ff00ff19a7 */ /* 0x0005e800081004ff */
.L_x_105:
[----:B------:R-:W3:Y:S01]  /*6a50*/  @P1 SYNCS.PHASECHK.TRANS64.TRYWAIT P0, [R2+URZ+0x40], R3 ;  /* 0x00004003020015a7 */ /* 0x000ee200080011ff */
[----:B------:R-:W-:Y:S01]  /*6a60*/  BSSY B1, `(.L_x_106) ;  /* 0x0000013000017945 */ /* 0x000fe20003800000 */
[----:B---3--:R-:W-:Y:S03]  /*6a70*/  @P1 SEL R65, RZ, 0x1, !P0 ;  /* 0x00000001ff411807 */ /* 0x008fe60004000000 */
[----:B------:R-:W-:Y:S05]  /*6a80*/  @!P1 BRA `(.L_x_107) ;  /* 0x0000000000409947 */ /* 0x000fea0003800000 */
[----:B------:R-:W-:Y:S01]  /*6a90*/  ISETP.NE.AND P1, PT, R66, RZ, PT ;  /* 0x000000ff4200720c */ /* 0x000fe20003f25270 */
[----:B------:R-:W-:Y:S01]  /*6aa0*/  BSSY B0, `(.L_x_108) ;  /* 0x0000009000007945 */ /* 0x000fe20003800000 */
[----:B------:R-:W-:Y:S11]  /*6ab0*/  ISETP.NE.AND P0, PT, R65, RZ, PT ;  /* 0x000000ff4100720c */ /* 0x000ff60003f05270 */
[----:B------:R-:W-:Y:S05]  /*6ac0*/  @P1 IMAD R3, R64, 0x800, R44 ;  /* 0x0000080040031824 */ /* 0x000fea00078e022c */
[----:B------:R-:W-:Y:S05]  /*6ad0*/  @P1 LEA R3, R3, UR44, 0x1 ;  /* 0x0000002c03031c11 */ /* 0x000fea000f8e08ff */
[----:B-12---:R-:W-:Y:S01]  /*6ae0*/  @P1 IMAD.IADD R0, R62, 0x1, R3 ;  /* 0x000000013e001824 */ /* 0x006fe200078e0203 */
[----:B------:R-:W-:Y:S06]  /*6af0*/  @P0 BRA `(.L_x_109) ;  /* 0x00000000000c0947 */ /* 0x000fec0003800000 */
[----:B------:R-:W-:Y:S04]  /*6b00*/  SHF.L.U32 R63, R63, 0x1f, RZ ;  /* 0x0000001f3f3f7819 */ /* 0x000fe800000006ff */
[----:B------:R-:W1:Y:S02]  /*6b10*/  SYNCS.PHASECHK.TRANS64.TRYWAIT P0, [R2+URZ+0x40], R63 ;  /* 0x0000403f020075a7 */ /* 0x000e6400080011ff */
[----:B-1----:R-:W-:Y:S05]  /*6b20*/  @!P0 BRA `(.L_x_110) ;  /* 0x0000001400508947 */ /* 0x002fea0003800000 */
.L_x_109:
[----:B------:R-:W-:Y:S05]  /*6b30*/  BSYNC B0 ;  /* 0x0000000000007941 */ /* 0x000fea0003800000 */
.L_x_108:
[----:B------:R-:W-:Y:S11]  /*6b40*/  ISETP.NE.AND P0, PT, R66, RZ, PT ;  /* 0x000000ff4200720c */ /* 0x000ff60003f05270 */
[----:B------:R-:W-:Y:S02]  /*6b50*/  @!UPT UIADD3 URZ, UPT, UPT, URZ, URZ, URZ ;  /* 0x000000fffffff290 */ /* 0x000fe4000fffe0ff */
[----:B------:R-:W-:Y:S05]  /*6b60*/  @P0 WARPSYNC.ALL ;  /* 0x0000000000000948 */ /* 0x000fea0003800000 */
[----:B------:R3:W4:Y:S04]  /*6b70*/  @P0 LDSM.16.M88.4 R28, [R3+0x200] ;  /* 0x00020000031c083b */ /* 0x0007280000000200 */
[----:B------:R3:W2:Y:S02]  /*6b80*/  @P0 LDSM.16.M88.4 R36, [R0+0x200] ;  /* 0x000200000024083b */ /* 0x0006a40000000200 */
.L_x_107:
[----:B------:R-:W-:Y:S05]  /*6b90*/  BSYNC B1 ;  /* 0x0000000000017941 */ /* 0x000fea0003800000 */
.L_x_106:
[----:B-123--:R-:W-:Y:S05]  /*6ba0*/  VIADD R0, R25, 0x20 ;  /* 0x0000002019007836 */ /* 0x00efea0000000000 */
[----:B------:R-:W-:Y:S04]  /*6bb0*/  SHF.R.U32.HI R0, RZ, 0x15, R0 ;  /* 0x00000015ff007819 */ /* 0x000fe80000011600 */
[----:B------:R-:W-:Y:S11]  /*6bc0*/  LOP3.LUT P0, RZ, R0, 0x3, R46, 0x48, !PT ;  /* 0x0000000300ff7812 */ /* 0x000ff6000780482e */
[----:B------:R-:W-:Y:S02]  /*6bd0*/  @!UPT UIADD3 URZ, UPT, UPT, URZ, URZ, URZ ;  /* 0x000000fffffff290 */ /* 0x000fe4000fffe0ff */
[----:B------:R-:W-:Y:S05]  /*6be0*/  @!P0 BRA `(.L_x_111) ;  /* 0x0000000000408947 */ /* 0x000fea0003800000 */
[----:B------:R-:W1:Y:S01]  /*6bf0*/  LDCU.64 UR8, c[0x4][0x70] ;  /* 0x01000e00ff0877ac */ /* 0x000e620008000a00 */
[----:B------:R-:W-:Y:S01]  /*6c00*/  MOV R3, 0x0 ;  /* 0x0000000000037802 */ /* 0x000fe20000000f00 */
[----:B------:R-:W-:Y:S02]  /*6c10*/  HFMA2 R12, -RZ, RZ, 0, 5.9604644775390625e-08 ;  /* 0x00000001ff0c7431 */ /* 0x000fe400000001ff */
[----:B------:R-:W-:Y:S02]  /*6c20*/  IMAD.MOV.U32 R8, RZ, RZ, 0x192 ;  /* 0x00000192ff087424 */ /* 0x000fe400078e00ff */
[----:B------:R-:W-:Y:S01]  /*6c30*/  IMAD.MOV.U32 R13, RZ, RZ, RZ ;  /* 0x000000ffff0d7224 */ /* 0x000fe200078e00ff */
[----:B------:R-:W2:Y:S01]  /*6c40*/  LDCU.64 UR6, c[0x4][0x78] ;  /* 0x01000f00ff0677ac */ /* 0x000ea20008000a00 */
[----:B------:R-:W3:Y:S01]  /*6c50*/  LDC.64 R2, c[0x4][R3] ;  /* 0x0100000003027b82 */ /* 0x000ee20000000a00 */
[----:B------:R-:W5:Y:S01]  /*6c60*/  LDCU.64 UR4, c[0x4][0x10] ;  /* 0x01000200ff0477ac */ /* 0x000f620008000a00 */
[----:B-1----:R-:W-:Y:S01]  /*6c70*/  MOV R5, UR9 ;  /* 0x0000000900057c02 */ /* 0x002fe20008000f00 */
[----:B------:R-:W-:Y:S01]  /*6c80*/  IMAD.U32 R4, RZ, RZ, UR8 ;  /* 0x00000008ff047e24 */ /* 0x000fe2000f8e00ff */
[----:B--2---:R-:W-:Y:S01]  /*6c90*/  MOV R7, UR7 ;  /* 0x0000000700077c02 */ /* 0x004fe20008000f00 */
[----:B------:R-:W-:Y:S01]  /*6ca0*/  IMAD.U32 R6, RZ, RZ, UR6 ;  /* 0x00000006ff067e24 */ /* 0x000fe2000f8e00ff */
[----:B-----5:R-:W-:Y:S01]  /*6cb0*/  MOV R11, UR5 ;  /* 0x00000005000b7c02 */ /* 0x020fe20008000f00 */
[----:B------:R-:W-:Y:S02]  /*6cc0*/  IMAD.U32 R10, RZ, RZ, UR4 ;  /* 0x00000004ff0a7e24 */ /* 0x000fe4000f8e00ff */
[----:B------:R-:W-:Y:S07]  /*6cd0*/  LEPC R20, `(.L_x_111) ;  /* 0x000000001014794e */ /* 0x000fee0000000000 */
[----:B---34-:R-:W-:Y:S05]  /*6ce0*/  CALL.ABS.NOINC R2 ;  /* 0x0000000002007343 */ /* 0x018fea0003c00000 */
.L_x_111:
[----:B------:R-:W-:Y:S01]  /*6cf0*/  ISETP.NE.AND P0, PT, R55, RZ, PT ;  /* 0x000000ff3700720c */ /* 0x000fe20003f05270 */
[----:B------:R-:W-:Y:S05]  /*6d00*/  WARPSYNC.ALL ;  /* 0x0000000000007948 */ /* 0x000fea0003800000 */
[----:B------:R-:W-:Y:S01]  /*6d10*/  R2UR UR4, R25 ;  /* 0x00000000190472ca */ /* 0x000fe200000e0000 */
[--C-:B----4-:R-:W-:Y:S01]  /*6d20*/  HADD2.F32 R20, -RZ, R28.reuse.H0_H0 ;  /* 0x2000001cff147230 */ /* 0x110fe20000004100 */
[----:B------:R-:W-:Y:S01]  /*6d30*/  BSSY.RECONVERGENT B0, `(.L_x_112) ;  /* 0x0000056000007945 */ /* 0x000fe20003800200 */
[----:B------:R-:W-:Y:S02]  /*6d40*/  HADD2.F32 R21, -RZ, R28.H1_H1 ;  /* 0x3000001cff157230 */ /* 0x000fe40000004100 */
[--C-:B------:R-:W-:Y:S02]  /*6d50*/  HADD2.F32 R25, -RZ, R29.reuse.H0_H0 ;  /* 0x2000001dff197230 */ /* 0x100fe40000004100 */
[----:B------:R-:W-:Y:S02]  /*6d60*/  HADD2.F32 R28, -RZ, R30.H0_H0 ;  /* 0x2000001eff1c7230 */ /* 0x000fe40000004100 */
[--C-:B------:R-:W-:Y:S02]  /*6d70*/  HADD2.F32 R32, -RZ, R36.reuse.H0_H0 ;  /* 0x20000024ff207230 */ /* 0x100fe40000004100 */
[----:B------:R-:W-:Y:S02]  /*6d80*/  HADD2.F32 R33, -RZ, R36.H1_H1 ;  /* 0x30000024ff217230 */ /* 0x000fe40000004100 */
[----:B------:R-:W1:Y:S01]  /*6d90*/  LDTM.16dp256bit.x4 R4, tmem[UR4+0x20] ;  /* 0x00002004000479ee */ /* 0x000e620008120000 */
[----:B------:R-:W-:Y:S01]  /*6da0*/  NOP ;  /* 0x0000000000007918 */ /* 0x000fe20000000000 */
[----:B------:R-:W-:Y:S01]  /*6db0*/  R2UR UR4, R27 ;  /* 0x000000001b0472ca */ /* 0x000fe200000e0000 */
[----:B------:R-:W-:Y:S02]  /*6dc0*/  HADD2.F32 R27, -RZ, R29.H1_H1 ;  /* 0x3000001dff1b7230 */ /* 0x000fe40000004100 */
[----:B------:R-:W-:Y:S02]  /*6dd0*/  HADD2.F32 R29, -RZ, R30.H1_H1 ;  /* 0x3000001eff1d7230 */ /* 0x000fe40000004100 */
[--C-:B------:R-:W-:Y:S02]  /*6de0*/  HADD2.F32 R30, -RZ, R31.reuse.H0_H0 ;  /* 0x2000001fff1e7230 */ /* 0x100fe40000004100 */
[----:B------:R-:W-:Y:S02]  /*6df0*/  HADD2.F32 R31, -RZ, R31.H1_H1 ;  /* 0x3000001fff1f7230 */ /* 0x000fe40000004100 */
[--C-:B------:R-:W-:Y:S02]  /*6e00*/  HADD2.F32 R34, -RZ, R37.reuse.H0_H0 ;  /* 0x20000025ff227230 */ /* 0x100fe40000004100 */
[----:B------:R-:W-:Y:S02]  /*6e10*/  HADD2.F32 R35, -RZ, R37.H1_H1 ;  /* 0x30000025ff237230 */ /* 0x000fe40000004100 */
[----:B------:R-:W-:Y:S01]  /*6e20*/  UIADD3 UR4, UPT, UPT, UR4, 0xc0, URZ ;  /* 0x000000c004047890 */ /* 0x000fe2000fffe0ff */
[--C-:B------:R-:W-:Y:S02]  /*6e30*/  HADD2.F32 R36, -RZ, R38.reuse.H0_H0 ;  /* 0x20000026ff247230 */ /* 0x100fe40000004100 */
[----:B------:R-:W-:Y:S01]  /*6e40*/  HADD2.F32 R37, -RZ, R38.H1_H1 ;  /* 0x30000026ff257230 */ /* 0x000fe20000004100 */
[----:B------:R-:W-:Y:S01]  /*6e50*/  UPRMT UR4, UR54, 0x654, UR4 ;  /* 0x0000065436047896 */ /* 0x000fe20008000004 */
[--C-:B------:R-:W-:Y:S02]  /*6e60*/  HADD2.F32 R38, -RZ, R39.reuse.H0_H0 ;  /* 0x20000027ff267230 */ /* 0x100fe40000004100 */
[----:B------:R-:W-:Y:S02]  /*6e70*/  HADD2.F32 R39, -RZ, R39.H1_H1 ;  /* 0x30000027ff277230 */ /* 0x000fe40000004100 */
[C---:B-1----:R-:W-:Y:S01]  /*6e80*/  FMUL R4, R24.reuse, R4 ;  /* 0x0000000418047220 */ /* 0x042fe20000400000 */
[C---:B------:R-:W-:Y:S01]  /*6e90*/  FMUL R5, R24.reuse, R5 ;  /* 0x0000000518057220 */ /* 0x040fe20000400000 */
[C---:B------:R-:W-:Y:S01]  /*6ea0*/  FMUL R6, R24.reuse, R6 ;  /* 0x0000000618067220 */ /* 0x040fe20000400000 */
[----:B------:R-:W-:Y:S01]  /*6eb0*/  FMUL R7, R24, R7 ;  /* 0x0000000718077220 */ /* 0x000fe20000400000 */
[----:B------:R-:W-:Y:S01]  /*6ec0*/  SYNCS.ARRIVE.TRANS64.RED.A1T0 RZ, [UR4], RZ ;  /* 0x000000ffffff79a7 */ /* 0x000fe20008100404 */
[C---:B------:R-:W-:Y:S01]  /*6ed0*/  FFMA R4, R26.reuse, R20, R4 ;  /* 0x000000141a047223 */ /* 0x040fe20000000004 */
[C---:B------:R-:W-:Y:S01]  /*6ee0*/  FFMA R5, R26.reuse, R21, R5 ;  /* 0x000000151a057223 */ /* 0x040fe20000000005 */
[C---:B------:R-:W-:Y:S01]  /*6ef0*/  FFMA R6, R26.reuse, R25, R6 ;  /* 0x000000191a067223 */ /* 0x040fe20000000006 */
[----:B------:R-:W-:Y:S01]  /*6f00*/  FFMA R7, R26, R27, R7 ;  /* 0x0000001b1a077223 */ /* 0x000fe20000000007 */
[C---:B------:R-:W-:Y:S01]  /*6f10*/  FMUL R8, R24.reuse, R8 ;  /* 0x0000000818087220 */ /* 0x040fe20000400000 */
[C---:B------:R-:W-:Y:S01]  /*6f20*/  FMUL R9, R24.reuse, R9 ;  /* 0x0000000918097220 */ /* 0x040fe20000400000 */
[----:B------:R-:W-:Y:S01]  /*6f30*/  F2FP.F16.F32.PACK_AB R4, R5, R4 ;  /* 0x000000040504723e */ /* 0x000fe200000000ff */
[----:B------:R-:W-:Y:S01]  /*6f40*/  FMUL R10, R24, R10 ;  /* 0x0000000a180a7220 */ /* 0x000fe20000400000 */
[----:B------:R-:W-:Y:S01]  /*6f50*/  F2FP.F16.F32.PACK_AB R5, R7, R6 ;  /* 0x000000060705723e */ /* 0x000fe200000000ff */
[C---:B------:R-:W-:Y:S01]  /*6f60*/  FFMA R8, R26.reuse, R28, R8 ;  /* 0x0000001c1a087223 */ /* 0x040fe20000000008 */
[----:B------:R-:W-:Y:S01]  /*6f70*/  FFMA R9, R26, R29, R9 ;  /* 0x0000001d1a097223 */ /* 0x000fe20000000009 */
[C---:B------:R-:W-:Y:S01]  /*6f80*/  FMUL R11, R24.reuse, R11 ;  /* 0x0000000b180b7220 */ /* 0x040fe20000400000 */
[C---:B------:R-:W-:Y:S01]  /*6f90*/  FMUL R0, R24.reuse, R12 ;  /* 0x0000000c18007220 */ /* 0x040fe20000400000 */
[----:B------:R-:W-:Y:S01]  /*6fa0*/  FMUL R2, R24, R13 ;  /* 0x0000000d18027220 */ /* 0x000fe20000400000 */
[----:B------:R-:W-:Y:S01]  /*6fb0*/  FFMA R10, R26, R30, R10 ;  /* 0x0000001e1a0a7223 */ /* 0x000fe2000000000a */
[----:B------:R-:W-:Y:S01]  /*6fc0*/  FMUL R3, R24, R14 ;  /* 0x0000000e18037220 */ /* 0x000fe20000400000 */
[----:B------:R-:W-:Y:S01]  /*6fd0*/  F2FP.F16.F32.PACK_AB R6, R9, R8 ;  /* 0x000000080906723e */ /* 0x000fe200000000ff */
[----:B------:R-:W-:Y:S01]  /*6fe0*/  FFMA R11, R26, R31, R11 ;  /* 0x0000001f1a0b7223 */ /* 0x000fe2000000000b */
[C---:B------:R-:W-:Y:S01]  /*6ff0*/  FMUL R15, R24.reuse, R15 ;  /* 0x0000000f180f7220 */ /* 0x040fe20000400000 */
[----:B------:R-:W-:Y:S01]  /*7000*/  FMUL R12, R24, R16 ;  /* 0x00000010180c7220 */ /* 0x000fe20000400000 */
[----:B------:R-:W-:Y:S01]  /*7010*/  FFMA R0, R26, R32, R0 ;  /* 0x000000201a007223 */ /* 0x000fe20000000000 */
[----:B------:R-:W-:Y:S01]  /*7020*/  MOV R8, UR45 ;  /* 0x0000002d00087c02 */ /* 0x000fe20008000f00 */
[----:B------:R-:W-:Y:S01]  /*7030*/  FMUL R13, R24, R17 ;  /* 0x00000011180d7220 */ /* 0x000fe20000400000 */
[----:B------:R-:W-:Y:S01]  /*7040*/  FFMA R2, R26, R33, R2 ;  /* 0x000000211a027223 */ /* 0x000fe20000000002 */
[----:B------:R-:W-:Y:S01]  /*7050*/  FMUL R14, R24, R18 ;  /* 0x00000012180e7220 */ /* 0x000fe20000400000 */
[C---:B------:R-:W-:Y:S01]  /*7060*/  FFMA R3, R26.reuse, R34, R3 ;  /* 0x000000221a037223 */ /* 0x040fe20000000003 */
[----:B------:R-:W-:Y:S01]  /*7070*/  FFMA R15, R26, R35, R15 ;  /* 0x000000231a0f7223 */ /* 0x000fe2000000000f */
[----:B------:R-:W-:Y:S01]  /*7080*/  FMUL R19, R24, R19 ;  /* 0x0000001318137220 */ /* 0x000fe20000400000 */
[----:B------:R-:W-:Y:S01]  /*7090*/  FFMA R12, R26, R36, R12 ;  /* 0x000000241a0c7223 */ /* 0x000fe2000000000c */
        /* <DEDUP_REMOVED lines=22> */
[----:B------:R-:W-:Y:S02]  /*7200*/  ULEA UR5, UR45, UR44, 0xc ;  /* 0x0000002c2d057291 */ /* 0x000fe4000f8e60ff */
[----:B------:R-:W-:Y:S02]  /*7210*/  UIADD3 UR9, UPT, UPT, UR49, 0x20, URZ ;  /* 0x0000002031097890 */ /* 0x000fe4000fffe0ff */
[----:B------:R-:W-:Y:S01]  /*7220*/  UIADD3 UR8, UPT, UPT, UR5, 0x200, URZ ;  /* 0x0000020005087890 */ /* 0x000fe2000fffe0ff */
[----:B------:R-:W-:Y:S01]  /*7230*/  UMOV UR10, UR50 ;  /* 0x00000032000a7c82 */ /* 0x000fe20008000000 */
[----:B------:R-:W-:Y:S01]  /*7240*/  UMOV UR11, UR36 ;  /* 0x00000024000b7c82 */ /* 0x000fe20008000000 */
[----:B--2---:R-:W-:Y:S04]  /*7250*/  UIADD3 UR4, UP0, UPT, UR6, 0x680, URZ ;  /* 0x0000068006047890 */ /* 0x004fe8000ff1e0ff */
[----:B------:R-:W-:Y:S09]  /*7260*/  UIADD3.X UR5, UPT, UPT, URZ, UR7, URZ, UP0, !UPT ;  /* 0x00000007ff057290 */ /* 0x000ff200087fe4ff */
[----:B------:R2:W-:Y:S02]  /*7270*/  UTMASTG.3D [UR8], [UR4] ;  /* 0x00000008040073b5 */ /* 0x0005e40008010000 */
[----:B--2---:R0:W-:Y:S02]  /*7280*/  UTMACMDFLUSH ;  /* 0x00000000000079b7 */ /* 0x0041e40000000000 */
.L_x_113:
[----:B------:R-:W-:Y:S05]  /*7290*/  BSYNC.RECONVERGENT B0 ;  /* 0x0000000000007941 */ /* 0x000fea0003800200 */
.L_x_112:
[----:B------:R-:W-:Y:S01]  /*72a0*/  UIADD3 UR4, UPT, UPT, UR45, 0x1, URZ ;  /* 0x000000012d047890 */ /* 0x000fe2000fffe0ff */
[----:B------:R-:W-:Y:S03]  /*72b0*/  BSSY.RECONVERGENT B0, `(.L_x_114) ;  /* 0x0000008000007945 */ /* 0x000fe60003800200 */
[----:B------:R-:W-:Y:S04]  /*72c0*/  UISETP.NE.AND UP0, UPT, UR4, 0x3, UPT ;  /* 0x000000030400788c */ /* 0x000fe8000bf05270 */
[----:B------:R-:W-:Y:S02]  /*72d0*/  UISETP.EQ.XOR UP1, UPT, UR47, 0x3, !UP0 ;  /* 0x000000032f00788c */ /* 0x000fe4000c722a70 */
[----:B------:R-:W-:Y:S02]  /*72e0*/  USEL UR46, UR4, URZ, UP0 ;  /* 0x000000ff042e7287 */ /* 0x000fe40008000000 */
[----:B------:R-:W-:Y:S04]  /*72f0*/  USEL UR5, URZ, 0x1, !UP1 ;  /* 0x00000001ff057887 */ /* 0x000fe8000c800000 */
[----:B------:R-:W-:Y:S01]  /*7300*/  ULOP3.LUT UR55, UR55, UR5, URZ, 0x3c, !UPT ;  /* 0x0000000537377292 */ /* 0x000fe2000f8e3cff */
[----:B------:R-:W-:Y:S11]  /*7310*/  @P0 BRA `(.L_x_115) ;  /* 0x0000000000040947 */ /* 0x000ff60003800000 */
[----:B------:R-:W-:Y:S04]  /*7320*/  DEPBAR.LE SB0, 0x1 ;  /* 0x000080400000791a */ /* 0x000fe80000000000 */
.L_x_115:
[----:B------:R-:W-:Y:S05]  /*7330*/  BSYNC.RECONVERGENT B0 ;  /* 0x0000000000007941 */ /* 0x000fea0003800200 */
.L_x_114:
[----:B------:R-:W-:Y:S01]  /*7340*/  BAR.SYNC.DEFER_BLOCKING 0x1, 0x80 ;  /* 0x0042000000007b1d */ /* 0x000fe20000010000 */
[----:B------:R-:W-:Y:S01]  /*7350*/  UISETP.NE.AND UP0, UPT, UR53, -0x2, UPT ;  /* 0xfffffffe3500788c */ /* 0x000fe2000bf05270 */
[----:B------:R-:W-:Y:S08]  /*7360*/  IADD3 R22, PT, PT, R22, 0x1, RZ ;  /* 0x0000000116167810 */ /* 0x000ff00007ffe0ff */
[----:B------:R-:W-:Y:S05]  /*7370*/  BRA.U !UP0, `(.L_x_116) ;  /* 0x0000000108287547 */ /* 0x000fea000b800000 */
[----:B------:R-:W-:Y:S01]  /*7380*/  ISETP.NE.AND P0, PT, R61, RZ, PT ;  /* 0x000000ff3d00720c */ /* 0x000fe20003f05270 */
[----:B------:R-:W-:Y:S01]  /*7390*/  IMAD.U32 R2, RZ, RZ, UR52 ;  /* 0x00000034ff027e24 */ /* 0x000fe2000f8e00ff */
[----:B------:R-:W-:Y:S01]  /*73a0*/  UIADD3 UR4, UPT, UPT, UR52, 0x1, URZ ;  /* 0x0000000134047890 */ /* 0x000fe2000fffe0ff */
[----:B------:R-:W-:Y:S03]  /*73b0*/  IMAD.U32 R0, RZ, RZ, UR54 ;  /* 0x00000036ff007e24 */ /* 0x000fe6000f8e00ff */
[----:B------:R-:W-:Y:S04]  /*73c0*/  UISETP.NE.AND UP0, UPT, UR4, 0x3, UPT ;  /* 0x000000030400788c */ /* 0x000fe8000bf05270 */
[----:B------:R-:W-:Y:S03]  /*73d0*/  USEL UR52, UR4, URZ, UP0 ;  /* 0x000000ff04347287 */ /* 0x000fe60008000000 */
[----:B------:R-:W-:Y:S05]  /*73e0*/  @P0 LEA R2, R2, UR44, 0x3 ;  /* 0x0000002c02020c11 */ /* 0x000fea000f8e18ff */
[----:B------:R-:W-:Y:S05]  /*73f0*/  @P0 VIADD R2, R2, 0x58 ;  /* 0x0000005802020836 */ /* 0x000fea0000000000 */
[----:B------:R-:W-:Y:S04]  /*7400*/  @P0 PRMT R0, R0, 0x654, R2 ;  /* 0x0000065400000816 */ /* 0x000fe80000000002 */
[----:B------:R2:W-:Y:S03]  /*7410*/  @P0 SYNCS.ARRIVE.TRANS64.RED.A1T0 RZ, [R0+URZ], RZ ;  /* 0x000000ff00ff09a7 */ /* 0x0005e600081004ff */
.L_x_116:
[----:B------:R-:W-:Y:S01]  /*7420*/  R2UR UR6, R60 ;  /* 0x000000003c0672ca */ /* 0x000fe200000e0000 */
[----:B------:R-:W-:Y:S01]  /*7430*/  UIADD3 UR53, UPT, UPT, UR53, 0x2, URZ ;  /* 0x0000000235357890 */ /* 0x000fe2000fffe0ff */
[----:B------:R-:W-:Y:S02]  /*7440*/  R2UR UR5, R47 ;  /* 0x000000002f0572ca */ /* 0x000fe400000e0000 */
[----:B------:R-:W-:Y:S02]  /*7450*/  R2UR UR4, R48 ;  /* 0x00000000300472ca */ /* 0x000fe400000e0000 */
[----:B------:R-:W-:Y:S02]  /*7460*/  R2UR UR36, R58 ;  /* 0x000000003a2472ca */ /* 0x000fe400000e0000 */
[----:B------:R-:W-:Y:S02]  /*7470*/  ISETP.NE.AND P0, PT, R51, 0x2, PT ;  /* 0x000000023300780c */ /* 0x000fe40003f05270 */
[----:B------:R-:W-:Y:S02]  /*7480*/  ISETP.NE.AND P1, PT, R22, 0x4, PT ;  /* 0x000000041600780c */ /* 0x000fe40003f25270 */
[----:B------:R-:W-:Y:S01]  /*7490*/  SEL R2, RZ, 0x1, P0 ;  /* 0x00000001ff027807 */ /* 0x000fe20000000000 */
[----:B------:R-:W-:Y:S01]  /*74a0*/  UISETP.NE.AND UP0, UPT, UR6, URZ, UPT ;  /* 0x000000ff0600728c */ /* 0x000fe2000bf05270 */
[----:B--2---:R-:W-:Y:S01]  /*74b0*/  SEL R0, RZ, 0x1, P1 ;  /* 0x00000001ff007807 */ /* 0x004fe20000800000 */
[----:B------:R-:W-:Y:S01]  /*74c0*/  UIADD3 UR32, UPT, UPT, UR37, UR5, URZ ;  /* 0x0000000525207290 */ /* 0x000fe2000fffe0ff */
[----:B------:R-:W-:Y:S01]  /*74d0*/  LOP3.LUT R52, R52, R2, RZ, 0x3c, !PT ;  /* 0x0000000234347212 */ /* 0x000fe200078e3cff */
[----:B------:R-:W-:Y:S01]  /*74e0*/  UIADD3 UR29, UPT, UPT, UR38, UR4, URZ ;  /* 0x00000004261d7290 */ /* 0x000fe2000fffe0ff */
[----:B------:R-:W-:Y:S02]  /*74f0*/  LOP3.LUT R53, R53, R0, RZ, 0x3c, !PT ;  /* 0x0000000035357212 */ /* 0x000fe400078e3cff */
[----:B------:R-:W-:Y:S02]  /*7500*/  SEL R51, R51, RZ, P0 ;  /* 0x000000ff33337207 */ /* 0x000fe40000000000 */
[----:B------:R-:W-:Y:S01]  /*7510*/  SEL R22, R22, RZ, P1 ;  /* 0x000000ff16167207 */ /* 0x000fe20000800000 */
[----:B------:R-:W-:Y:S06]  /*7520*/  BRA.U UP0, `(.L_x_117) ;  /* 0xffffffdd005c7547 */ /* 0x000fec000b83ffff */
[----:B------:R-:W-:-:S13]  /*7530*/  R2UR UR4, R49 ;  /* 0x00000000310472ca */ /* 0x000fda00000e0000 */
[----:B------:R-:W-:-:S09]  /*7540*/  UISETP.NE.AND UP0, UPT, UR4, URZ, UPT ;  /* 0x000000ff0400728c */ /* 0x000fd2000bf05270 */
[----:B------:R-:W-:Y:S05]  /*7550*/  BRA.U !UP0, `(.L_x_118) ;  /* 0x0000000108487547 */ /* 0x000fea000b800000 */
[----:B------:R-:W2:Y:S02]  /*7560*/  LDCU.64 UR4, c[0x0][0x890] ;  /* 0x00011200ff0477ac */ /* 0x000ea40008000a00 */
[----:B--2---:R-:W-:-:S04]  /*7570*/  UISETP.NE.U32.AND UP0, UPT, UR4, URZ, UPT ;  /* 0x000000ff0400728c */ /* 0x004fc8000bf05070 */
[----:B------:R-:W-:-:S09]  /*7580*/  UISETP.NE.AND.EX UP0, UPT, UR5, URZ, UPT, UP0 ;  /* 0x000000ff0500728c */ /* 0x000fd2000bf05300 */
[----:B------:R-:W-:Y:S05]  /*7590*/  BRA.U UP0, `(.L_x_119) ;  /* 0x00000001000c7547 */ /* 0x000fea000b800000 */
[----:B------:R-:W-:-:S13]  /*75a0*/  FSETP.NEU.AND P0, PT, R26, RZ, PT ;  /* 0x000000ff1a00720b */ /* 0x000fda0003f0d000 */
[----:B------:R-:W-:Y:S05]  /*75b0*/  @!P0 EXIT ;  /* 0x000000000000894d */ /* 0x000fea0003800000 */
[----:B------:R-:W-:Y:S05]  /*75c0*/  BRA `(.L_x_118) ;  /* 0x00000000002c7947 */ /* 0x000fea0003800000 */
.L_x_119:
[----:B------:R-:W-:Y:S01]  /*75d0*/  ISETP.NE.AND P0, PT, R50, RZ, PT ;  /* 0x000000ff3200720c */ /* 0x000fe20003f05270 */
[----:B------:R-:W-:-:S12]  /*75e0*/  BSSY.RECONVERGENT B0, `(.L_x_118) ;  /* 0x0000009000007945 */ /* 0x000fd80003800200 */
[----:B------:R-:W-:Y:S05]  /*75f0*/  @P0 BRA `(.L_x_120) ;  /* 0x0000000000140947 */ /* 0x000fea0003800000 */
[----:B------:R-:W2:Y:S02]  /*7600*/  LDCU.64 UR4, c[0x0][0x888] ;  /* 0x00011100ff0477ac */ /* 0x000ea40008000a00 */
[----:B--2---:R-:W-:-:S04]  /*7610*/  ISETP.NE.U32.AND P0, PT, RZ, UR4, PT ;  /* 0x00000004ff007c0c */ /* 0x004fc8000bf05070 */
[----:B------:R-:W-:-:S13]  /*7620*/  ISETP.NE.AND.EX P0, PT, RZ, UR5, PT, P0 ;  /* 0x00000005ff007c0c */ /* 0x000fda000bf05300 */
[----:B------:R-:W-:Y:S05]  /*7630*/  @!P0 EXIT ;  /* 0x000000000000894d */ /* 0x000fea0003800000 */
[----:B------:R-:W-:Y:S05]  /*7640*/  BRA `(.L_x_121) ;  /* 0x0000000000087947 */ /* 0x000fea0003800000 */
.L_x_120:
[----:B------:R-:W-:-:S13]  /*7650*/  FSETP.NEU.AND P0, PT, R26, RZ, PT ;  /* 0x000000ff1a00720b */ /* 0x000fda0003f0d000 */
[----:B------:R-:W-:Y:S05]  /*7660*/  @!P0 EXIT ;  /* 0x000000000000894d */ /* 0x000fea0003800000 */
.L_x_121:
[----:B------:R-:W-:Y:S05]  /*7670*/  BSYNC.RECONVERGENT B0 ;  /* 0x0000000000007941 */ /* 0x000fea0003800200 */
.L_x_118:
[----:B------:R-:W-:Y:S01]  /*7680*/  ULEA UR4, UR52, UR44, 0x3 ;  /* 0x0000002c34047291 */ /* 0x000fe2000f8e18ff */
[----:B------:R-:W-:-:S04]  /*7690*/  DEPBAR.LE SB0, 0x0 ;  /* 0x000080000000791a */ /* 0x000fc80000000000 */
[----:B------:R-:W-:-:S04]  /*76a0*/  UIADD3 UR4, UPT, UPT, UR4, 0x58, URZ ;  /* 0x0000005804047890 */ /* 0x000fc8000fffe0ff */
[----:B------:R-:W-:-:S09]  /*76b0*/  UPRMT UR4, UR54, 0x654, UR4 ;  /* 0x0000065436047896 */ /* 0x000fd20008000004 */
[----:B------:R-:W-:Y:S01]  /*76c0*/  SYNCS.ARRIVE.TRANS64.RED.A1T0 RZ, [UR4], RZ ;  /* 0x000000ffffff79a7 */ /* 0x000fe20008100404 */
[----:B------:R-:W-:Y:S05]  /*76d0*/  EXIT ;  /* 0x000000000000794d */ /* 0x000fea0003800000 */
.L_x_24:
[----:B--2---:R2:W3:Y:S02]  /*76e0*/  SYNCS.PHASECHK.TRANS64.TRYWAIT P0, [R0+URZ+0xf0], R2 ;  /* 0x0000f002000075a7 */ /* 0x0044e400080011ff */
[----:B---3--:R-:W-:Y:S05]  /*76f0*/  @!P0 NANOSLEEP.SYNCS 0x989680 ;  /* 0x009896800000895d */ /* 0x008fea0003900000 */
[----:B------:R-:W3:Y:S02]  /*7700*/  @!P0 SYNCS.PHASECHK.TRANS64 P0, [R0+URZ+0xf0], R2 ;  /* 0x0000f002000085a7 */ /* 0x000ee400080010ff */
[----:B---3--:R-:W-:Y:S05]  /*7710*/  @!P0 BRA `(.L_x_24) ;  /* 0xfffffffc00f08947 */ /* 0x008fea000383ffff */
[----:B------:R-:W-:Y:S05]  /*7720*/  BRA `(.L_x_122) ;  /* 0xffffffa000b07947 */ /* 0x000fea000383ffff */
.L_x_27:
[----:B-1----:R-:W-:-:S07]  /*7730*/  MOV R0, UR33 ;  /* 0x0000002100007c02 */ /* 0x002fce0008000f00 */
.L_x_123:
[----:B-1----:R1:W2:Y:S02]  /*7740*/  SYNCS.PHASECHK.TRANS64.TRYWAIT P0, [R0+URZ+0x20], R3 ;  /* 0x00002003000075a7 */ /* 0x0022a400080011ff */
[----:B--2---:R-:W-:Y:S05]  /*7750*/  @!P0 NANOSLEEP.SYNCS 0x989680 ;  /* 0x009896800000895d */ /* 0x004fea0003900000 */
[----:B------:R-:W2:Y:S02]  /*7760*/  @!P0 SYNCS.PHASECHK.TRANS64 P0, [R0+URZ+0x20], R3 ;  /* 0x00002003000085a7 */ /* 0x000ea400080010ff */
[----:B--2---:R-:W-:Y:S05]  /*7770*/  @!P0 BRA `(.L_x_123) ;  /* 0xfffffffc00f08947 */ /* 0x004fea000383ffff */
[----:B------:R-:W-:Y:S05]  /*7780*/  BRA `(.L_x_26) ;  /* 0xffffffa000fc7947 */ /* 0x000fea000383ffff */
.L_x_34:
[----:B-1----:R-:W-:-:S07]  /*7790*/  MOV R0, UR17 ;  /* 0x0000001100007c02 */ /* 0x002fce0008000f00 */
.L_x_124:
[----:B-1----:R1:W2:Y:S02]  /*77a0*/  SYNCS.PHASECHK.TRANS64.TRYWAIT P0, [R0+URZ+0x20], R3 ;  /* 0x00002003000075a7 */ /* 0x0022a400080011ff */
[----:B--2---:R-:W-:Y:S05]  /*77b0*/  @!P0 NANOSLEEP.SYNCS 0x989680 ;  /* 0x009896800000895d */ /* 0x004fea0003900000 */
[----:B------:R-:W2:Y:S02]  /*77c0*/  @!P0 SYNCS.PHASECHK.TRANS64 P0, [R0+URZ+0x20], R3 ;  /* 0x00002003000085a7 */ /* 0x000ea400080010ff */
[----:B--2---:R-:W-:Y:S05]  /*77d0*/  @!P0 BRA `(.L_x_124) ;  /* 0xfffffffc00f08947 */ /* 0x004fea000383ffff */
[----:B------:R-:W-:Y:S05]  /*77e0*/  BRA `(.L_x_33) ;  /* 0xffffffa400c87947 */ /* 0x000fea000383ffff */
.L_x_39:
[----:B-1----:R1:W2:Y:S02]  /*77f0*/  SYNCS.PHASECHK.TRANS64.TRYWAIT P0, [R3+URZ+0x80], R0 ;  /* 0x00008000030075a7 */ /* 0x0022a400080011ff */
[----:B--2---:R-:W-:Y:S05]  /*7800*/  @!P0 NANOSLEEP.SYNCS 0x989680 ;  /* 0x009896800000895d */ /* 0x004fea0003900000 */
[----:B------:R-:W2:Y:S02]  /*7810*/  @!P0 SYNCS.PHASECHK.TRANS64 P0, [R3+URZ+0x80], R0 ;  /* 0x00008000030085a7 */ /* 0x000ea400080010ff */
[----:B--2---:R-:W-:Y:S05]  /*7820*/  @!P0 BRA `(.L_x_39) ;  /* 0xfffffffc00f08947 */ /* 0x004fea000383ffff */
[----:B------:R-:W-:Y:S05]  /*7830*/  BRA `(.L_x_125) ;  /* 0xffffffa8007c7947 */ /* 0x000fea000383ffff */
.L_x_43:
[----:B------:R-:W-:-:S07]  /*7840*/  MOV R0, UR4 ;  /* 0x0000000400007c02 */ /* 0x000fce0008000f00 */
.L_x_126:
[----:B-1----:R1:W2:Y:S02]  /*7850*/  SYNCS.PHASECHK.TRANS64.TRYWAIT P0, [R0+URZ], R2 ;  /* 0x00000002000075a7 */ /* 0x0022a400080011ff */
[----:B--2---:R-:W-:Y:S05]  /*7860*/  @!P0 NANOSLEEP.SYNCS 0x989680 ;  /* 0x009896800000895d */ /* 0x004fea0003900000 */
[----:B------:R-:W2:Y:S02]  /*7870*/  @!P0 SYNCS.PHASECHK.TRANS64 P0, [R0+URZ], R2 ;  /* 0x00000002000085a7 */ /* 0x000ea400080010ff */
[----:B--2---:R-:W-:Y:S05]  /*7880*/  @!P0 BRA `(.L_x_126) ;  /* 0xfffffffc00f08947 */ /* 0x004fea000383ffff */
[----:B------:R-:W-:Y:S05]  /*7890*/  BRA `(.L_x_127) ;  /* 0xffffffb000287947 */ /* 0x000fea000383ffff */
.L_x_44:
[----:B------:R-:W-:-:S07]  /*78a0*/  MOV R0, UR5 ;  /* 0x0000000500007c02 */ /* 0x000fce0008000f00 */
.L_x_128:
[----:B-1----:R1:W2:Y:S02]  /*78b0*/  SYNCS.PHASECHK.TRANS64.TRYWAIT P0, [R0+URZ], R3 ;  /* 0x00000003000075a7 */ /* 0x0022a400080011ff */
[----:B--2---:R-:W-:Y:S05]  /*78c0*/  @!P0 NANOSLEEP.SYNCS 0x989680 ;  /* 0x009896800000895d */ /* 0x004fea0003900000 */
[----:B------:R-:W2:Y:S02]  /*78d0*/  @!P0 SYNCS.PHASECHK.TRANS64 P0, [R0+URZ], R3 ;  /* 0x00000003000085a7 */ /* 0x000ea400080010ff */
[----:B--2---:R-:W-:Y:S05]  /*78e0*/  @!P0 BRA `(.L_x_128) ;  /* 0xfffffffc00f08947 */ /* 0x004fea000383ffff */
[----:B------:R-:W-:Y:S05]  /*78f0*/  BRA `(.L_x_129) ;  /* 0xffffffb000347947 */ /* 0x000fea000383ffff */
.L_x_45:
[----:B------:R-:W-:-:S07]  /*7900*/  MOV R0, UR5 ;  /* 0x0000000500007c02 */ /* 0x000fce0008000f00 */
.L_x_130:
[----:B-1----:R1:W2:Y:S02]  /*7910*/  SYNCS.PHASECHK.TRANS64.TRYWAIT P0, [R0+URZ], R3 ;  /* 0x00000003000075a7 */ /* 0x0022a400080011ff */
[----:B--2---:R-:W-:Y:S05]  /*7920*/  @!P0 NANOSLEEP.SYNCS 0x989680 ;  /* 0x009896800000895d */ /* 0x004fea0003900000 */
[----:B------:R-:W2:Y:S02]  /*7930*/  @!P0 SYNCS.PHASECHK.TRANS64 P0, [R0+URZ], R3 ;  /* 0x00000003000085a7 */ /* 0x000ea400080010ff */
[----:B--2---:R-:W-:Y:S05]  /*7940*/  @!P0 BRA `(.L_x_130) ;  /* 0xfffffffc00f08947 */ /* 0x004fea000383ffff */
[----:B------:R-:W-:Y:S05]  /*7950*/  BRA `(.L_x_131) ;  /* 0xffffffb000407947 */ /* 0x000fea000383ffff */
.L_x_48:
[----:B--2---:R2:W3:Y:S02]  /*7960*/  SYNCS.PHASECHK.TRANS64.TRYWAIT P0, [R2+URZ+0xe0], R4 ;  /* 0x0000e004020075a7 */ /* 0x0044e400080011ff */
[----:B---3--:R-:W-:Y:S05]  /*7970*/  @!P0 NANOSLEEP.SYNCS 0x989680 ;  /* 0x009896800000895d */ /* 0x008fea0003900000 */
[----:B------:R-:W3:Y:S02]  /*7980*/  @!P0 SYNCS.PHASECHK.TRANS64 P0, [R2+URZ+0xe0], R4 ;  /* 0x0000e004020085a7 */ /* 0x000ee400080010ff */
[----:B---3--:R-:W-:Y:S05]  /*7990*/  @!P0 BRA `(.L_x_48) ;  /* 0xfffffffc00f08947 */ /* 0x008fea000383ffff */
[----:B------:R-:W-:Y:S05]  /*79a0*/  BRA `(.L_x_132) ;  /* 0xffffffb0009c7947 */ /* 0x000fea000383ffff */
.L_x_49:
[----:B------:R-:W-:-:S07]  /*79b0*/  MOV R2, UR4 ;  /* 0x0000000400027c02 */ /* 0x000fce0008000f00 */
.L_x_133:
[----:B--2---:R2:W3:Y:S02]  /*79c0*/  SYNCS.PHASECHK.TRANS64.TRYWAIT P0, [R2+URZ+0x90], R5 ;  /* 0x00009005020075a7 */ /* 0x0044e400080011ff */
[----:B---3--:R-:W-:Y:S05]  /*79d0*/  @!P0 NANOSLEEP.SYNCS 0x989680 ;  /* 0x009896800000895d */ /* 0x008fea0003900000 */
[----:B------:R-:W3:Y:S02]  /*79e0*/  @!P0 SYNCS.PHASECHK.TRANS64 P0, [R2+URZ+0x90], R5 ;  /* 0x00009005020085a7 */ /* 0x000ee400080010ff */
[----:B---3--:R-:W-:Y:S05]  /*79f0*/  @!P0 BRA `(.L_x_133) ;  /* 0xfffffffc00f08947 */ /* 0x008fea000383ffff */
[----:B------:R-:W-:Y:S05]  /*7a00*/  BRA `(.L_x_134) ;  /* 0xffffffb000ac7947 */ /* 0x000fea000383ffff */
.L_x_50:
[----:B--2---:R2:W3:Y:S02]  /*7a10*/  SYNCS.PHASECHK.TRANS64.TRYWAIT P1, [R2+URZ+0x80], R4 ;  /* 0x00008004020075a7 */ /* 0x0044e400080211ff */
[----:B---3--:R-:W-:Y:S05]  /*7a20*/  @!P1 NANOSLEEP.SYNCS 0x989680 ;  /* 0x009896800000995d */ /* 0x008fea0003900000 */
[----:B------:R-:W3:Y:S02]  /*7a30*/  @!P1 SYNCS.PHASECHK.TRANS64 P1, [R2+URZ+0x80], R4 ;  /* 0x00008004020095a7 */ /* 0x000ee400080210ff */
[----:B---3--:R-:W-:Y:S05]  /*7a40*/  @!P1 BRA `(.L_x_50) ;  /* 0xfffffffc00f09947 */ /* 0x008fea000383ffff */
[----:B------:R-:W-:Y:S05]  /*7a50*/  BRA `(.L_x_135) ;  /* 0xffffffb000dc7947 */ /* 0x000fea000383ffff */
.L_x_53:
[----:B------:R-:W-:-:S07]  /*7a60*/  MOV R0, UR4 ;  /* 0x0000000400007c02 */ /* 0x000fce0008000f00 */
.L_x_136:
[----:B--2---:R2:W3:Y:S02]  /*7a70*/  SYNCS.PHASECHK.TRANS64.TRYWAIT P0, [R0+URZ+0x90], R2 ;  /* 0x00009002000075a7 */ /* 0x0044e400080011ff */
[----:B---3--:R-:W-:Y:S05]  /*7a80*/  @!P0 NANOSLEEP.SYNCS 0x989680 ;  /* 0x009896800000895d */ /* 0x008fea0003900000 */
[----:B------:R-:W3:Y:S02]  /*7a90*/  @!P0 SYNCS.PHASECHK.TRANS64 P0, [R0+URZ+0x90], R2 ;  /* 0x00009002000085a7 */ /* 0x000ee400080010ff */
[----:B---3--:R-:W-:Y:S05]  /*7aa0*/  @!P0 BRA `(.L_x_136) ;  /* 0xfffffffc00f08947 */ /* 0x008fea000383ffff */
[----:B------:R-:W-:Y:S05]  /*7ab0*/  BRA `(.L_x_52) ;  /* 0xffffffb400307947 */ /* 0x000fea000383ffff */
.L_x_60:
[----:B-1----:R1:W2:Y:S02]  /*7ac0*/  SYNCS.PHASECHK.TRANS64.TRYWAIT P1, [R0+URZ+0x80], R2 ;  /* 0x00008002000075a7 */ /* 0x0022a400080211ff */
[----:B--2---:R-:W-:Y:S05]  /*7ad0*/  @!P1 NANOSLEEP.SYNCS 0x989680 ;  /* 0x009896800000995d */ /* 0x004fea0003900000 */
[----:B------:R-:W2:Y:S02]  /*7ae0*/  @!P1 SYNCS.PHASECHK.TRANS64 P1, [R0+URZ+0x80], R2 ;  /* 0x00008002000095a7 */ /* 0x000ea400080210ff */
[----:B--2---:R-:W-:Y:S05]  /*7af0*/  @!P1 BRA `(.L_x_60) ;  /* 0xfffffffc00f09947 */ /* 0x004fea000383ffff */
[----:B------:R-:W-:Y:S05]  /*7b00*/  BRA `(.L_x_137) ;  /* 0xffffffb800a47947 */ /* 0x000fea000383ffff */
.L_x_61:
[----:B------:R-:W-:-:S07]  /*7b10*/  MOV R2, UR31 ;  /* 0x0000001f00027c02 */ /* 0x000fce0008000f00 */
.L_x_138:
[----:B-1----:R1:W2:Y:S02]  /*7b20*/  SYNCS.PHASECHK.TRANS64.TRYWAIT P0, [R2+URZ+0xc0], R0 ;  /* 0x0000c000020075a7 */ /* 0x0022a400080011ff */
[----:B--2---:R-:W-:Y:S05]  /*7b30*/  @!P0 NANOSLEEP.SYNCS 0x989680 ;  /* 0x009896800000895d */ /* 0x004fea0003900000 */
[----:B------:R-:W2:Y:S02]  /*7b40*/  @!P0 SYNCS.PHASECHK.TRANS64 P0, [R2+URZ+0xc0], R0 ;  /* 0x0000c000020085a7 */ /* 0x000ea400080010ff */
[----:B--2---:R-:W-:Y:S05]  /*7b50*/  @!P0 BRA `(.L_x_138) ;  /* 0xfffffffc00f08947 */ /* 0x004fea000383ffff */
[----:B------:R-:W-:Y:S05]  /*7b60*/  BRA `(.L_x_139) ;  /* 0xffffffb800f47947 */ /* 0x000fea000383ffff */
.L_x_64:
[----:B------:R-:W-:Y:S07]  /*7b70*/  MOV R0, UR5 ;  /* 0x0000000500007c02 */ /* 0x000fee0008000f00 */
.L_x_140:
[----:B-1----:R1:W2:Y:S02]  /*7b80*/  SYNCS.PHASECHK.TRANS64.TRYWAIT P0, [R0+URZ], R2 ;  /* 0x00000002000075a7 */ /* 0x0022a400080011ff */
[----:B--2---:R-:W-:Y:S05]  /*7b90*/  @!P0 NANOSLEEP.SYNCS 0x989680 ;  /* 0x009896800000895d */ /* 0x004fea0003900000 */
[----:B------:R-:W2:Y:S02]  /*7ba0*/  @!P0 SYNCS.PHASECHK.TRANS64 P0, [R0+URZ], R2 ;  /* 0x00000002000085a7 */ /* 0x000ea400080010ff */
[----:B--2---:R-:W-:Y:S05]  /*7bb0*/  @!P0 BRA `(.L_x_140) ;  /* 0xfffffffc00f08947 */ /* 0x004fea000383ffff */
[----:B------:R-:W-:Y:S05]  /*7bc0*/  BRA `(.L_x_63) ;  /* 0xffffffbc00107947 */ /* 0x000fea000383ffff */
.L_x_67:
[----:B------:R-:W-:-:S07]  /*7bd0*/  MOV R0, UR4 ;  /* 0x0000000400007c02 */ /* 0x000fce0008000f00 */
.L_x_141:
[----:B--2---:R2:W4:Y:S02]  /*7be0*/  SYNCS.PHASECHK.TRANS64.TRYWAIT P0, [R0+URZ], R2 ;  /* 0x00000002000075a7 */ /* 0x00452400080011ff */
[----:B----4-:R-:W-:Y:S05]  /*7bf0*/  @!P0 NANOSLEEP.SYNCS 0x989680 ;  /* 0x009896800000895d */ /* 0x010fea0003900000 */
[----:B------:R-:W4:Y:S02]  /*7c00*/  @!P0 SYNCS.PHASECHK.TRANS64 P0, [R0+URZ], R2 ;  /* 0x00000002000085a7 */ /* 0x000f2400080010ff */
[----:B----4-:R-:W-:Y:S05]  /*7c10*/  @!P0 BRA `(.L_x_141) ;  /* 0xfffffffc00f08947 */ /* 0x010fea000383ffff */
[----:B------:R-:W-:Y:S05]  /*7c20*/  BRA `(.L_x_142) ;  /* 0xffffffbc00ec7947 */ /* 0x000fea000383ffff */
.L_x_68:
[----:B------:R-:W-:-:S07]  /*7c30*/  MOV R0, UR5 ;  /* 0x0000000500007c02 */ /* 0x000fce0008000f00 */
.L_x_143:
[----:B-1----:R1:W2:Y:S02]  /*7c40*/  SYNCS.PHASECHK.TRANS64.TRYWAIT P0, [R0+URZ], R3 ;  /* 0x00000003000075a7 */ /* 0x0022a400080011ff */
[----:B--2---:R-:W-:Y:S05]  /*7c50*/  @!P0 NANOSLEEP.SYNCS 0x989680 ;  /* 0x009896800000895d */ /* 0x004fea0003900000 */
[----:B------:R-:W2:Y:S02]  /*7c60*/  @!P0 SYNCS.PHASECHK.TRANS64 P0, [R0+URZ], R3 ;  /* 0x00000003000085a7 */ /* 0x000ea400080010ff */
[----:B--2---:R-:W-:Y:S05]  /*7c70*/  @!P0 BRA `(.L_x_143) ;  /* 0xfffffffc00f08947 */ /* 0x004fea000383ffff */
[----:B------:R-:W-:Y:S05]  /*7c80*/  BRA `(.L_x_144) ;  /* 0xffffffbc00f87947 */ /* 0x000fea000383ffff */
.L_x_69:
[----:B------:R-:W-:-:S07]  /*7c90*/  MOV R0, UR5 ;  /* 0x0000000500007c02 */ /* 0x000fce0008000f00 */
.L_x_145:
[----:B-1----:R1:W2:Y:S02]  /*7ca0*/  SYNCS.PHASECHK.TRANS64.TRYWAIT P0, [R0+URZ], R3 ;  /* 0x00000003000075a7 */ /* 0x0022a400080011ff */
[----:B--2---:R-:W-:Y:S05]  /*7cb0*/  @!P0 NANOSLEEP.SYNCS 0x989680 ;  /* 0x009896800000895d */ /* 0x004fea0003900000 */
[----:B------:R-:W2:Y:S02]  /*7cc0*/  @!P0 SYNCS.PHASECHK.TRANS64 P0, [R0+URZ], R3 ;  /* 0x00000003000085a7 */ /* 0x000ea400080010ff */
[----:B--2---:R-:W-:Y:S05]  /*7cd0*/  @!P0 BRA `(.L_x_145) ;  /* 0xfffffffc00f08947 */ /* 0x004fea000383ffff */
[----:B------:R-:W-:Y:S05]  /*7ce0*/  BRA `(.L_x_146) ;  /* 0xffffffc000047947 */ /* 0x000fea000383ffff */
.L_x_70:
[----:B-1----:R-:W-:-:S07]  /*7cf0*/  MOV R0, UR4 ;  /* 0x0000000400007c02 */ /* 0x002fce0008000f00 */
.L_x_147:
[----:B-1----:R1:W2:Y:S02]  /*7d00*/  SYNCS.PHASECHK.TRANS64.TRYWAIT P0, [R0+URZ], R2 ;  /* 0x00000002000075a7 */ /* 0x0022a400080011ff */
[----:B--2---:R-:W-:Y:S05]  /*7d10*/  @!P0 NANOSLEEP.SYNCS 0x989680 ;  /* 0x009896800000895d */ /* 0x004fea0003900000 */
[----:B------:R-:W2:Y:S02]  /*7d20*/  @!P0 SYNCS.PHASECHK.TRANS64 P0, [R0+URZ], R2 ;  /* 0x00000002000085a7 */ /* 0x000ea400080010ff */
[----:B--2---:R-:W-:Y:S05]  /*7d30*/  @!P0 BRA `(.L_x_147) ;  /* 0xfffffffc00f08947 */ /* 0x004fea000383ffff */
[----:B------:R-:W-:Y:S05]  /*7d40*/  BRA `(.L_x_148) ;  /* 0xffffffc000107947 */ /* 0x000fea000383ffff */
.L_x_75:
[----:B---3--:R3:W4:Y:S02]  /*7d50*/  SYNCS.PHASECHK.TRANS64.TRYWAIT P0, [R12+URZ+0x80], R0 ;  /* 0x000080000c0075a7 */ /* 0x00872400080011ff */
[----:B----4-:R-:W-:Y:S05]  /*7d60*/  @!P0 NANOSLEEP.SYNCS 0x989680 ;  /* 0x009896800000895d */ /* 0x010fea0003900000 */
[----:B------:R-:W4:Y:S02]  /*7d70*/  @!P0 SYNCS.PHASECHK.TRANS64 P0, [R12+URZ+0x80], R0 ;  /* 0x000080000c0085a7 */ /* 0x000f2400080010ff */
[----:B----4-:R-:W-:Y:S05]  /*7d80*/  @!P0 BRA `(.L_x_75) ;  /* 0xfffffffc00f08947 */ /* 0x010fea000383ffff */
[----:B------:R-:W-:Y:S05]  /*7d90*/  BRA `(.L_x_149) ;  /* 0xffffffc400207947 */ /* 0x000fea000383ffff */
.L_x_78:
[----:B-1----:R-:W-:Y:S07]  /*7da0*/  MOV R0, UR24 ;  /* 0x0000001800007c02 */ /* 0x002fee0008000f00 */
.L_x_150:
[----:B-1----:R1:W3:Y:S02]  /*7db0*/  SYNCS.PHASECHK.TRANS64.TRYWAIT P2, [R0+URZ+0x78], R6 ;  /* 0x00007806000075a7 */ /* 0x0022e400080411ff */
[----:B---3--:R-:W-:Y:S05]  /*7dc0*/  @!P2 NANOSLEEP.SYNCS 0x989680 ;  /* 0x009896800000a95d */ /* 0x008fea0003900000 */
[----:B------:R-:W3:Y:S02]  /*7dd0*/  @!P2 SYNCS.PHASECHK.TRANS64 P2, [R0+URZ+0x78], R6 ;  /* 0x000078060000a5a7 */ /* 0x000ee400080410ff */
[----:B---3--:R-:W-:Y:S05]  /*7de0*/  @!P2 BRA `(.L_x_150) ;  /* 0xfffffffc00f0a947 */ /* 0x008fea000383ffff */
[----:B------:R-:W-:Y:S05]  /*7df0*/  BRA `(.L_x_77) ;  /* 0xffffffc800847947 */ /* 0x000fea000383ffff */
.L_x_81:
[----:B------:R-:W-:Y:S07]  /*7e00*/  MOV R0, UR4 ;  /* 0x0000000400007c02 */ /* 0x000fee0008000f00 */
.L_x_151:
[----:B-1----:R1:W3:Y:S02]  /*7e10*/  SYNCS.PHASECHK.TRANS64.TRYWAIT P0, [R0+URZ+0x58], R9 ;  /* 0x00005809000075a7 */ /* 0x0022e400080011ff */
[----:B---3--:R-:W-:Y:S05]  /*7e20*/  @!P0 NANOSLEEP.SYNCS 0x989680 ;  /* 0x009896800000895d */ /* 0x008fea0003900000 */
[----:B------:R-:W3:Y:S02]  /*7e30*/  @!P0 SYNCS.PHASECHK.TRANS64 P0, [R0+URZ+0x58], R9 ;  /* 0x00005809000085a7 */ /* 0x000ee400080010ff */
[----:B---3--:R-:W-:Y:S05]  /*7e40*/  @!P0 BRA `(.L_x_151) ;  /* 0xfffffffc00f08947 */ /* 0x008fea000383ffff */
[----:B------:R-:W-:Y:S05]  /*7e50*/  BRA `(.L_x_152) ;  /* 0xffffffc800e47947 */ /* 0x000fea000383ffff */
.L_x_82:
[----:B------:R-:W-:Y:S07]  /*7e60*/  MOV R6, UR5 ;  /* 0x0000000500067c02 */ /* 0x000fee0008000f00 */
.L_x_153:
[----:B-1----:R1:W3:Y:S02]  /*7e70*/  SYNCS.PHASECHK.TRANS64.TRYWAIT P0, [R6+URZ+0x58], R0 ;  /* 0x00005800060075a7 */ /* 0x0022e400080011ff */
[----:B---3--:R-:W-:Y:S05]  /*7e80*/  @!P0 NANOSLEEP.SYNCS 0x989680 ;  /* 0x009896800000895d */ /* 0x008fea0003900000 */
[----:B------:R-:W3:Y:S02]  /*7e90*/  @!P0 SYNCS.PHASECHK.TRANS64 P0, [R6+URZ+0x58], R0 ;  /* 0x00005800060085a7 */ /* 0x000ee400080010ff */
[----:B---3--:R-:W-:Y:S05]  /*7ea0*/  @!P0 BRA `(.L_x_153) ;  /* 0xfffffffc00f08947 */ /* 0x008fea000383ffff */
[----:B------:R-:W-:Y:S05]  /*7eb0*/  BRA `(.L_x_154) ;  /* 0xffffffcc00407947 */ /* 0x000fea000383ffff */
.L_x_84:
[----:B------:R-:W-:-:S07]  /*7ec0*/  MOV R0, UR4 ;  /* 0x0000000400007c02 */ /* 0x000fce0008000f00 */
.L_x_155:
[----:B-1----:R1:W4:Y:S02]  /*7ed0*/  SYNCS.PHASECHK.TRANS64.TRYWAIT P0, [R0+URZ], R2 ;  /* 0x00000002000075a7 */ /* 0x00232400080011ff */
[----:B----4-:R-:W-:Y:S05]  /*7ee0*/  @!P0 NANOSLEEP.SYNCS 0x989680 ;  /* 0x009896800000895d */ /* 0x010fea0003900000 */
[----:B------:R-:W4:Y:S02]  /*7ef0*/  @!P0 SYNCS.PHASECHK.TRANS64 P0, [R0+URZ], R2 ;  /* 0x00000002000085a7 */ /* 0x000f2400080010ff */
[----:B----4-:R-:W-:Y:S05]  /*7f00*/  @!P0 BRA `(.L_x_155) ;  /* 0xfffffffc00f08947 */ /* 0x010fea000383ffff */
[----:B------:R-:W-:Y:S05]  /*7f10*/  BRA `(.L_x_156) ;  /* 0xffffffcc00d07947 */ /* 0x000fea000383ffff */
.L_x_85:
[----:B------:R-:W-:-:S07]  /*7f20*/  MOV R0, UR5 ;  /* 0x0000000500007c02 */ /* 0x000fce0008000f00 */
.L_x_157:
[----:B-1----:R1:W4:Y:S02]  /*7f30*/  SYNCS.PHASECHK.TRANS64.TRYWAIT P0, [R0+URZ], R2 ;  /* 0x00000002000075a7 */ /* 0x00232400080011ff */
[----:B----4-:R-:W-:Y:S05]  /*7f40*/  @!P0 NANOSLEEP.SYNCS 0x989680 ;  /* 0x009896800000895d */ /* 0x010fea0003900000 */
[----:B------:R-:W4:Y:S02]  /*7f50*/  @!P0 SYNCS.PHASECHK.TRANS64 P0, [R0+URZ], R2 ;  /* 0x00000002000085a7 */ /* 0x000f2400080010ff */
[----:B----4-:R-:W-:Y:S05]  /*7f60*/  @!P0 BRA `(.L_x_157) ;  /* 0xfffffffc00f08947 */ /* 0x010fea000383ffff */
[----:B------:R-:W-:Y:S05]  /*7f70*/  BRA `(.L_x_158) ;  /* 0xffffffcc00dc7947 */ /* 0x000fea000383ffff */
.L_x_87:
[----:B-1----:R1:W2:Y:S02]  /*7f80*/  SYNCS.PHASECHK.TRANS64.TRYWAIT P0, [R0+URZ+0x80], R2 ;  /* 0x00008002000075a7 */ /* 0x0022a400080011ff */
[----:B--2---:R-:W-:Y:S05]  /*7f90*/  @!P0 NANOSLEEP.SYNCS 0x989680 ;  /* 0x009896800000895d */ /* 0x004fea0003900000 */
[----:B------:R-:W2:Y:S02]  /*7fa0*/  @!P0 SYNCS.PHASECHK.TRANS64 P0, [R0+URZ+0x80], R2 ;  /* 0x00008002000085a7 */ /* 0x000ea400080010ff */
[----:B--2---:R-:W-:Y:S05]  /*7fb0*/  @!P0 BRA `(.L_x_87) ;  /* 0xfffffffc00f08947 */ /* 0x004fea000383ffff */
[----:B------:R-:W-:Y:S05]  /*7fc0*/  BRA `(.L_x_159) ;  /* 0xffffffd000c87947 */ /* 0x000fea000383ffff */
.L_x_97:
[----:B-1----:R1:W3:Y:S02]  /*7fd0*/  SYNCS.PHASECHK.TRANS64.TRYWAIT P1, [R2+URZ+0x40], R4 ;  /* 0x00004004020075a7 */ /* 0x0022e400080211ff */
[----:B---3--:R-:W-:Y:S05]  /*7fe0*/  @!P1 NANOSLEEP.SYNCS 0x989680 ;  /* 0x009896800000995d */ /* 0x008fea0003900000 */
[----:B------:R-:W3:Y:S02]  /*7ff0*/  @!P1 SYNCS.PHASECHK.TRANS64 P1, [R2+URZ+0x40], R4 ;  /* 0x00004004020095a7 */ /* 0x000ee400080210ff */
[----:B---3--:R-:W-:Y:S05]  /*8000*/  @!P1 BRA `(.L_x_97) ;  /* 0xfffffffc00f09947 */ /* 0x008fea000383ffff */
[----:B------:R-:W-:Y:S05]  /*8010*/  BRA `(.L_x_96) ;  /* 0xffffffe000387947 */ /* 0x000fea000383ffff */
.L_x_99:
[----:B-1----:R1:W2:Y:S02]  /*8020*/  SYNCS.PHASECHK.TRANS64.TRYWAIT P0, [R27+URZ+0xa0], R3 ;  /* 0x0000a0031b0075a7 */ /* 0x0022a400080011ff */
[----:B--2---:R-:W-:Y:S05]  /*8030*/  @!P0 NANOSLEEP.SYNCS 0x989680 ;  /* 0x009896800000895d */ /* 0x004fea0003900000 */
[----:B------:R-:W2:Y:S02]  /*8040*/  @!P0 SYNCS.PHASECHK.TRANS64 P0, [R27+URZ+0xa0], R3 ;  /* 0x0000a0031b0085a7 */ /* 0x000ea400080010ff */
[----:B--2---:R-:W-:Y:S05]  /*8050*/  @!P0 BRA `(.L_x_99) ;  /* 0xfffffffc00f08947 */ /* 0x004fea000383ffff */
[----:B------:R-:W-:Y:S05]  /*8060*/  BRA `(.L_x_98) ;  /* 0xffffffe000887947 */ /* 0x000fea000383ffff */
.L_x_110:
[----:B-1----:R1:W2:Y:S02]  /*8070*/  SYNCS.PHASECHK.TRANS64.TRYWAIT P0, [R2+URZ+0x40], R63 ;  /* 0x0000403f020075a7 */ /* 0x0022a400080011ff */
[----:B--2---:R-:W-:Y:S05]  /*8080*/  @!P0 NANOSLEEP.SYNCS 0x989680 ;  /* 0x009896800000895d */ /* 0x004fea0003900000 */
[----:B------:R-:W2:Y:S02]  /*8090*/  @!P0 SYNCS.PHASECHK.TRANS64 P0, [R2+URZ+0x40], R63 ;  /* 0x0000403f020085a7 */ /* 0x000ea400080010ff */
[----:B--2---:R-:W-:Y:S05]  /*80a0*/  @!P0 BRA `(.L_x_110) ;  /* 0xfffffffc00f08947 */ /* 0x004fea000383ffff */
[----:B------:R-:W-:Y:S05]  /*80b0*/  BRA `(.L_x_109) ;  /* 0xffffffe8009c7947 */ /* 0x000fea000383ffff */
        .weak           $__internal_0_$__cuda_sm10x_tcgen05_guardrail_trap_col_being_dealloced_not_returned_by_alloc
        .type           $__internal_0_$__cuda_sm10x_tcgen05_guardrail_trap_col_being_dealloced_not_returned_by_alloc,@function
        .size           $__internal_0_$__cuda_sm10x_tcgen05_guardrail_trap_col_being_dealloced_not_returned_by_alloc,($__internal_1_$__cuda_sm10x_tcgen05_guardrail_trap_phase_invalid_during_alloc - $__internal_0_$__cuda_sm10x_tcgen05_guardrail_trap_col_being_dealloced_not_returned_by_alloc)
$__internal_0_$__cuda_sm10x_tcgen05_guardrail_trap_col_being_dealloced_not_returned_by_alloc:
[----:B------:R-:W-:Y:S05]  /*80c0*/  BPT.TRAP 0x1 ;  /* 0x000000040000795c */ /* 0x000fea0000300000 */
[----:B------:R-:W-:-:S04]  /*80d0*/  HFMA2 R3, -RZ, RZ, 0, 0 ;  /* 0x00000000ff037431 */ /* 0x000fc800000001ff */
[----:B------:R-:W-:Y:S05]  /*80e0*/  RET.REL.NODEC R2 `(_ZN7cutlass13device_kernelINS_4gemm6kernel13GemmUniversalIN4cute5tupleIJiiiiEEENS1_10collective13CollectiveMmaINS1_35MainloopSm100TmaUmmaWarpSpecializedILi4ELi2ELi4ENS5_IJNS4_1CILi2EEESB_NSA_ILi1EEEEEEEENS5_IJNSA_ILi64EEESF_SF_EEENS_6half_tENS5_IJlSC_lEEESH_SI_NS4_8TiledMMAINS4_8MMA_AtomIJNS4_20SM100_MMA_F16BF16_SSISH_SH_fLi64ELi64ELNS4_4UMMA5MajorE0ELSN_0ELNSM_7ScaleInE0ELSO_0EEEEEENS4_6LayoutINS5_IJSC_SC_SC_EEENS5_IJNSA_ILi0EEEST_ST_EEEEENS5_IJNS4_10UnderscoreESW_SW_EEEEENS4_23SM90_TMA_LOAD_MULTICASTENS4_14ComposedLayoutINS4_7SwizzleILi3ELi4ELi3EEENS4_18smem_ptr_flag_bitsILi16EEENSR_INS5_IJNSA_ILi8EEESF_EEENS5_IJSF_SC_EEEEEEEvNS4_8identityESZ_S19_vS1A_EENS_8epilogue10collective18CollectiveEpilogueINS1C_23Sm100TmaWarpSpecializedILi3ELi2ELi16ELb1ELb0EEEJSG_NS5_IJNSR_ISF_SC_EENSR_INSA_ILi32EEESC_EEEEESH_SI_SH_SI_NS1C_6fusion15FusionCallbacksIS1G_NS1L_17LinearCombinationISH_fSH_fLNS_15FloatRoundStyleE2EEESG_S1K_JEEENS4_5SM1004TMEM4LOAD26SM100_TMEM_LOAD_16dp256b4xENS4_13SM90_TMA_LOADENS10_INS11_ILi2ELi4ELi3EEES14_NSR_INS5_IJS15_S1I_EEENS5_IJS1I_SC_EEEEEEENS4_17SM75_U32x4_LDSM_NENS4_14SM90_TMA_STOREES20_NS4_17SM90_U32x4_STSM_NENS4_39AutoVectorizingCopyWithAssumedAlignmentILi128EEEEEEvvEEEEvNT_6ParamsE) ;  /* 0xffffff7c02c47950 */ /* 0x000fea0003c3ffff */
        .weak           $__internal_1_$__cuda_sm10x_tcgen05_guardrail_trap_phase_invalid_during_alloc
        .type           $__internal_1_$__cuda_sm10x_tcgen05_guardrail_trap_phase_invalid_during_alloc,@function
        .size           $__internal_1_$__cuda_sm10x_tcgen05_guardrail_trap_phase_invalid_during_alloc,($__internal_2_$__cuda_sm10x_tcgen05_guardrail_trap_unallocated_columns_being_dealloced - $__internal_1_$__cuda_sm10x_tcgen05_guardrail_trap_phase_invalid_during_alloc)
$__internal_1_$__cuda_sm10x_tcgen05_guardrail_trap_phase_invalid_during_alloc:
[----:B------:R-:W-:Y:S05]  /*80f0*/  BPT.TRAP 0x1 ;  /* 0x000000040000795c */ /* 0x000fea0000300000 */
[----:B------:R-:W-:-:S04]  /*8100*/  MOV R5, 0x0 ;  /* 0x0000000000057802 */ /* 0x000fc80000000f00 */
[----:B------:R-:W-:Y:S05]  /*8110*/  RET.REL.NODEC R4 `(_ZN7cutlass13device_kernelINS_4gemm6kernel13GemmUniversalIN4cute5tupleIJiiiiEEENS1_10collective13CollectiveMmaINS1_35MainloopSm100TmaUmmaWarpSpecializedILi4ELi2ELi4ENS5_IJNS4_1CILi2EEESB_NSA_ILi1EEEEEEEENS5_IJNSA_ILi64EEESF_SF_EEENS_6half_tENS5_IJlSC_lEEESH_SI_NS4_8TiledMMAINS4_8MMA_AtomIJNS4_20SM100_MMA_F16BF16_SSISH_SH_fLi64ELi64ELNS4_4UMMA5MajorE0ELSN_0ELNSM_7ScaleInE0ELSO_0EEEEEENS4_6LayoutINS5_IJSC_SC_SC_EEENS5_IJNSA_ILi0EEEST_ST_EEEEENS5_IJNS4_10UnderscoreESW_SW_EEEEENS4_23SM90_TMA_LOAD_MULTICASTENS4_14ComposedLayoutINS4_7SwizzleILi3ELi4ELi3EEENS4_18smem_ptr_flag_bitsILi16EEENSR_INS5_IJNSA_ILi8EEESF_EEENS5_IJSF_SC_EEEEEEEvNS4_8identityESZ_S19_vS1A_EENS_8epilogue10collective18CollectiveEpilogueINS1C_23Sm100TmaWarpSpecializedILi3ELi2ELi16ELb1ELb0EEEJSG_NS5_IJNSR_ISF_SC_EENSR_INSA_ILi32EEESC_EEEEESH_SI_SH_SI_NS1C_6fusion15FusionCallbacksIS1G_NS1L_17LinearCombinationISH_fSH_fLNS_15FloatRoundStyleE2EEESG_S1K_JEEENS4_5SM1004TMEM4LOAD26SM100_TMEM_LOAD_16dp256b4xENS4_13SM90_TMA_LOADENS10_INS11_ILi2ELi4ELi3EEES14_NSR_INS5_IJS15_S1I_EEENS5_IJS1I_SC_EEEEEEENS4_17SM75_U32x4_LDSM_NENS4_14SM90_TMA_STOREES20_NS4_17SM90_U32x4_STSM_NENS4_39AutoVectorizingCopyWithAssumedAlignmentILi128EEEEEEvvEEEEvNT_6ParamsE) ;  /* 0xffffff7c04b87950 */ /* 0x000fea0003c3ffff */
        .weak           $__internal_2_$__cuda_sm10x_tcgen05_guardrail_trap_unallocated_columns_being_dealloced
        .type           $__internal_2_$__cuda_sm10x_tcgen05_guardrail_trap_unallocated_columns_being_dealloced,@function
        .size           $__internal_2_$__cuda_sm10x_tcgen05_guardrail_trap_unallocated_columns_being_dealloced,(.L_x_161 - $__internal_2_$__cuda_sm10x_tcgen05_guardrail_trap_unallocated_columns_being_dealloced)
$__internal_2_$__cuda_sm10x_tcgen05_guardrail_trap_unallocated_columns_being_dealloced:
[----:B------:R-:W-:Y:S05]  /*8120*/  BPT.TRAP 0x1 ;  /* 0x000000040000795c */ /* 0x000fea0000300000 */
[----:B------:R-:W-:-:S04]  /*8130*/  HFMA2 R3, -RZ, RZ, 0, 0 ;  /* 0x00000000ff037431 */ /* 0x000fc800000001ff */
[----:B------:R-:W-:Y:S05]  /*8140*/  RET.REL.NODEC R2 `(_ZN7cutlass13device_kernelINS_4gemm6kernel13GemmUniversalIN4cute5tupleIJiiiiEEENS1_10collective13CollectiveMmaINS1_35MainloopSm100TmaUmmaWarpSpecializedILi4ELi2ELi4ENS5_IJNS4_1CILi2EEESB_NSA_ILi1EEEEEEEENS5_IJNSA_ILi64EEESF_SF_EEENS_6half_tENS5_IJlSC_lEEESH_SI_NS4_8TiledMMAINS4_8MMA_AtomIJNS4_20SM100_MMA_F16BF16_SSISH_SH_fLi64ELi64ELNS4_4UMMA5MajorE0ELSN_0ELNSM_7ScaleInE0ELSO_0EEEEEENS4_6LayoutINS5_IJSC_SC_SC_EEENS5_IJNSA_ILi0EEEST_ST_EEEEENS5_IJNS4_10UnderscoreESW_SW_EEEEENS4_23SM90_TMA_LOAD_MULTICASTENS4_14ComposedLayoutINS4_7SwizzleILi3ELi4ELi3EEENS4_18smem_ptr_flag_bitsILi16EEENSR_INS5_IJNSA_ILi8EEESF_EEENS5_IJSF_SC_EEEEEEEvNS4_8identityESZ_S19_vS1A_EENS_8epilogue10collective18CollectiveEpilogueINS1C_23Sm100TmaWarpSpecializedILi3ELi2ELi16ELb1ELb0EEEJSG_NS5_IJNSR_ISF_SC_EENSR_INSA_ILi32EEESC_EEEEESH_SI_SH_SI_NS1C_6fusion15FusionCallbacksIS1G_NS1L_17LinearCombinationISH_fSH_fLNS_15FloatRoundStyleE2EEESG_S1K_JEEENS4_5SM1004TMEM4LOAD26SM100_TMEM_LOAD_16dp256b4xENS4_13SM90_TMA_LOADENS10_INS11_ILi2ELi4ELi3EEES14_NSR_INS5_IJS15_S1I_EEENS5_IJS1I_SC_EEEEEEENS4_17SM75_U32x4_LDSM_NENS4_14SM90_TMA_STOREES20_NS4_17SM90_U32x4_STSM_NENS4_39AutoVectorizingCopyWithAssumedAlignmentILi128EEEEEEvvEEEEvNT_6ParamsE) ;  /* 0xffffff7c02ac7950 */ /* 0x000fea0003c3ffff */
.L_x_160:
[----:B------:R-:W-:-:S00]  /*8150*/  BRA `(.L_x_160) ;  /* 0xfffffffc00fc7947 */ /* 0x000fc0000383ffff */
[----:B------:R-:W-:-:S00]  /*8160*/  NOP ;  /* 0x0000000000007918 */ /* 0x000fc00000000000 */
        /* <DEDUP_REMOVED lines=9> */
.L_x_161:


//--------------------- .nv.global.init           --------------------------
	.section	.nv.global.init,"aw",@progbits
.nv.global.init:
	.type		$str$27,@object
	.size		$str$27,($str$28 - $str$27)
$str$27:
        /*0000*/ 	.byte	0x28, 0x61, 0x64, 0x64, 0x72, 0x65, 0x73, 0x73, 0x20, 0x26, 0x20, 0x6d, 0x61, 0x73, 0x6b, 0x29
        /*0010*/ 	.byte	0x20, 0x3d, 0x3d, 0x20, 0x30, 0x00
	.type		$str$28,@object
	.size		$str$28,($str$26 - $str$28)
$str$28:
        /*0016*/ 	.byte	0x2f, 0x74, 0x6d, 0x70, 0x2f, 0x63, 0x75, 0x74, 0x6c, 0x61, 0x73, 0x73, 0x5f, 0x73, 0x77, 0x65
        /*0026*/ 	.byte	0x65, 0x70, 0x5f, 0x73, 0x72, 0x63, 0x2f, 0x69, 0x6e, 0x63, 0x6c, 0x75, 0x64, 0x65, 0x2f, 0x63
        /*0036*/ 	.byte	0x75, 0x74, 0x65, 0x2f, 0x70, 0x6f, 0x69, 0x6e, 0x74, 0x65, 0x72, 0x5f, 0x66, 0x6c, 0x61, 0x67
        /*0046*/ 	.byte	0x67, 0x65, 0x64, 0x2e, 0x68, 0x70, 0x70, 0x00
	.type		$str$26,@object
	.size		$str$26,($str$25 - $str$26)
$str$26:
        /*004e*/ 	.byte	0x2f, 0x74, 0x6d, 0x70, 0x2f, 0x63, 0x75, 0x74, 0x6c, 0x61, 0x73, 0x73, 0x5f, 0x73, 0x77, 0x65
        /*005e*/ 	.byte	0x65, 0x70, 0x5f, 0x73, 0x72, 0x63, 0x2f, 0x69, 0x6e, 0x63, 0x6c, 0x75, 0x64, 0x65, 0x2f, 0x63
        /*006e*/ 	.byte	0x75, 0x74, 0x65, 0x2f, 0x61, 0x74, 0x6f, 0x6d, 0x2f, 0x63, 0x6f, 0x70, 0x79, 0x5f, 0x74, 0x72
        /*007e*/ 	.byte	0x61, 0x69, 0x74, 0x73, 0x5f, 0x73, 0x6d, 0x31, 0x30, 0x30, 0x2e, 0x68, 0x70, 0x70, 0x00
	.type		$str$25,@object
	.size		$str$25,(__unnamed_1 - $str$25)
$str$25:
        /*008d*/ 	.byte	0x28, 0x28, 0x75, 0x69, 0x6e, 0x74, 0x33, 0x32, 0x5f, 0x74, 0x28, 0x74, 0x68, 0x72, 0x65, 0x61
        /*009d*/ 	.byte	0x64, 0x49, 0x64, 0x78, 0x2e, 0x78, 0x29, 0x20, 0x2f, 0x20, 0x33, 0x32, 0x29, 0x20, 0x25, 0x20
        /*00ad*/ 	.byte	0x34, 0x29, 0x20, 0x3d, 0x3d, 0x20, 0x28, 0x28, 0x28, 0x74, 0x6d, 0x65, 0x6d, 0x5f, 0x61, 0x64
        /*00bd*/ 	.byte	0x64, 0x72, 0x20, 0x3e, 0x3e, 0x20, 0x31, 0x36, 0x29, 0x20, 0x2f, 0x20, 0x33, 0x32, 0x29, 0x20
        /*00cd*/ 	.byte	0x25, 0x20, 0x34, 0x29, 0x00
	.type		__unnamed_1,@object
	.size		__unnamed_1,(__unnamed_2 - __unnamed_1)
__unnamed_1:
        /*00d2*/ 	.byte	0x61, 0x75, 0x74, 0x6f, 0x20, 0x63, 0x75, 0x74, 0x65, 0x3a, 0x3a, 0x61, 0x73, 0x5f, 0x70, 0x6f
        /* <DEDUP_REMOVED lines=24> */
        /*0262*/ 	.byte	0x3e, 0x3e, 0x3e, 0x5d, 0x00
	.type		__unnamed_2,@object
	.size		__unnamed_2,(.L_2 - __unnamed_2)
__unnamed_2:
        /* <DEDUP_REMOVED lines=46> */
.L_2:


//--------------------- .nv.shared._ZN7cutlass13device_kernelINS_4gemm6kernel13GemmUniversalIN4cute5tupleIJiiiiEEENS1_10collective13CollectiveMmaINS1_35MainloopSm100TmaUmmaWarpSpecializedILi4ELi2ELi4ENS5_IJNS4_1CILi2EEESB_NSA_ILi1EEEEEEEENS5_IJNSA_ILi64EEESF_SF_EEENS_6half_tENS5_IJlSC_lEEESH_SI_NS4_8TiledMMAINS4_8MMA_AtomIJNS4_20SM100_MMA_F16BF16_SSISH_SH_fLi64ELi64ELNS4_4UMMA5MajorE0ELSN_0ELNSM_7ScaleInE0ELSO_0EEEEEENS4_6LayoutINS5_IJSC_SC_SC_EEENS5_IJNSA_ILi0EEEST_ST_EEEEENS5_IJNS4_10UnderscoreESW_SW_EEEEENS4_23SM90_TMA_LOAD_MULTICASTENS4_14ComposedLayoutINS4_7SwizzleILi3ELi4ELi3EEENS4_18smem_ptr_flag_bitsILi16EEENSR_INS5_IJNSA_ILi8EEESF_EEENS5_IJSF_SC_EEEEEEEvNS4_8identityESZ_S19_vS1A_EENS_8epilogue10collective18CollectiveEpilogueINS1C_23Sm100TmaWarpSpecializedILi3ELi2ELi16ELb1ELb0EEEJSG_NS5_IJNSR_ISF_SC_EENSR_INSA_ILi32EEESC_EEEEESH_SI_SH_SI_NS1C_6fusion15FusionCallbacksIS1G_NS1L_17LinearCombinationISH_fSH_fLNS_15FloatRoundStyleE2EEESG_S1K_JEEENS4_5SM1004TMEM4LOAD26SM100_TMEM_LOAD_16dp256b4xENS4_13SM90_TMA_LOADENS10_INS11_ILi2ELi4ELi3EEES14_NSR_INS5_IJS15_S1I_EEENS5_IJS1I_SC_EEEEEEENS4_17SM75_U32x4_LDSM_NENS4_14SM90_TMA_STOREES20_NS4_17SM90_U32x4_STSM_NENS4_39AutoVectorizingCopyWithAssumedAlignmentILi128EEEEEEvvEEEEvNT_6ParamsE --------------------------
	.section	.nv.shared._ZN7cutlass13device_kernelINS_4gemm6kernel13GemmUniversalIN4cute5tupleIJiiiiEEENS1_10collective13CollectiveMmaINS1_35MainloopSm100TmaUmmaWarpSpecializedILi4ELi2ELi4ENS5_IJNS4_1CILi2EEESB_NSA_ILi1EEEEEEEENS5_IJNSA_ILi64EEESF_SF_EEENS_6half_tENS5_IJlSC_lEEESH_SI_NS4_8TiledMMAINS4_8MMA_AtomIJNS4_20SM100_MMA_F16BF16_SSISH_SH_fLi64ELi64ELNS4_4UMMA5MajorE0ELSN_0ELNSM_7ScaleInE0ELSO_0EEEEEENS4_6LayoutINS5_IJSC_SC_SC_EEENS5_IJNSA_ILi0EEEST_ST_EEEEENS5_IJNS4_10UnderscoreESW_SW_EEEEENS4_23SM90_TMA_LOAD_MULTICASTENS4_14ComposedLayoutINS4_7SwizzleILi3ELi4ELi3EEENS4_18smem_ptr_flag_bitsILi16EEENSR_INS5_IJNSA_ILi8EEESF_EEENS5_IJSF_SC_EEEEEEEvNS4_8identityESZ_S19_vS1A_EENS_8epilogue10collective18CollectiveEpilogueINS1C_23Sm100TmaWarpSpecializedILi3ELi2ELi16ELb1ELb0EEEJSG_NS5_IJNSR_ISF_SC_EENSR_INSA_ILi32EEESC_EEEEESH_SI_SH_SI_NS1C_6fusion15FusionCallbacksIS1G_NS1L_17LinearCombinationISH_fSH_fLNS_15FloatRoundStyleE2EEESG_S1K_JEEENS4_5SM1004TMEM4LOAD26SM100_TMEM_LOAD_16dp256b4xENS4_13SM90_TMA_LOADENS10_INS11_ILi2ELi4ELi3EEES14_NSR_INS5_IJS15_S1I_EEENS5_IJS1I_SC_EEEEEEENS4_17SM75_U32x4_LDSM_NENS4_14SM90_TMA_STOREES20_NS4_17SM90_U32x4_STSM_NENS4_39AutoVectorizingCopyWithAssumedAlignmentILi128EEEEEEvvEEEEvNT_6ParamsE,"aw",@nobits
	.sectionflags	@""
	.align	16
	.zero		1024


//--------------------- .nv.shared.reserved.0     --------------------------
	.section	.nv.shared.reserved.0,"aw",@nobits
	.weak		__nv_reservedSMEM_offset_0_alias
	.size		__nv_reservedSMEM_offset_0_alias, 0, 64
	.other		__nv_reservedSMEM_offset_0_alias,@"STO_CUDA_RESERVED_SHARED STV_DEFAULT"
__nv_reservedSMEM_offset_0_alias:
	.zero		0
.nv.shared.reserved.0:
	.zero		64
	.weak		__nv_reservedSMEM_tcgen05_partition
	.type		__nv_reservedSMEM_tcgen05_partition,@object
	.size		__nv_reservedSMEM_tcgen05_partition,(.L_0 - __nv_reservedSMEM_tcgen05_partition)
__nv_reservedSMEM_tcgen05_partition:
	.zero		32
.L_0:


//--------------------- .nv.global                --------------------------
	.section	.nv.global,"aw",@nobits
.nv.global:
	.type		_ZN39_INTERNAL_4e7eb85f_4_k_cu_0ed6bcb1_72924cute1_E,@object
	.size		_ZN39_INTERNAL_4e7eb85f_4_k_cu_0ed6bcb1_72924cute1_E,(_ZN39_INTERNAL_4e7eb85f_4_k_cu_0ed6bcb1_72924cuda3std3__45__cpo6cbeginE - _ZN39_INTERNAL_4e7eb85f_4_k_cu_0ed6bcb1_72924cute1_E)
_ZN39_INTERNAL_4e7eb85f_4_k_cu_0ed6bcb1_72924cute1_E:
	.zero		1
	.type		_ZN39_INTERNAL_4e7eb85f_4_k_cu_0ed6bcb1_72924cuda3std3__45__cpo6cbeginE,@object
	.size		_ZN39_INTERNAL_4e7eb85f_4_k_cu_0ed6bcb1_72924cuda3std3__45__cpo6cbeginE,(_ZN39_INTERNAL_4e7eb85f_4_k_cu_0ed6bcb1_72924cuda3std3__48in_placeE - _ZN39_INTERNAL_4e7eb85f_4_k_cu_0ed6bcb1_72924cuda3std3__45__cpo6cbeginE)
_ZN39_INTERNAL_4e7eb85f_4_k_cu_0ed6bcb1_72924cuda3std3__45__cpo6cbeginE:
	.zero		1
	.type		_ZN39_INTERNAL_4e7eb85f_4_k_cu_0ed6bcb1_72924cuda3std3__48in_placeE,@object
	.size		_ZN39_INTERNAL_4e7eb85f_4_k_cu_0ed6bcb1_72924cuda3std3__48in_placeE,(_ZN39_INTERNAL_4e7eb85f_4_k_cu_0ed6bcb1_72924cuda3std6ranges3__45__cpo9iter_moveE - _ZN39_INTERNAL_4e7eb85f_4_k_cu_0ed6bcb1_72924cuda3std3__48in_placeE)
_ZN39_INTERNAL_4e7eb85f_4_k_cu_0ed6bcb1_72924cuda3std3__48in_placeE:
	.zero		1
	.type		_ZN39_INTERNAL_4e7eb85f_4_k_cu_0ed6bcb1_72924cuda3std6ranges3__45__cpo9iter_moveE,@object
	.size		_ZN39_INTERNAL_4e7eb85f_4_k_cu_0ed6bcb1_72924cuda3std6ranges3__45__cpo9iter_moveE,(_ZN39_INTERNAL_4e7eb85f_4_k_cu_0ed6bcb1_72924cuda3std3__45__cpo5beginE - _ZN39_INTERNAL_4e7eb85f_4_k_cu_0ed6bcb1_72924cuda3std6ranges3__45__cpo9iter_moveE)
_ZN39_INTERNAL_4e7eb85f_4_k_cu_0ed6bcb1_72924cuda3std6ranges3__45__cpo9iter_moveE:
	.zero		1
	.type		_ZN39_INTERNAL_4e7eb85f_4_k_cu_0ed6bcb1_72924cuda3std3__45__cpo5beginE,@object
	.size		_ZN39_INTERNAL_4e7eb85f_4_k_cu_0ed6bcb1_72924cuda3std3__45__cpo5beginE,(_ZN39_INTERNAL_4e7eb85f_4_k_cu_0ed6bcb1_72924cuda3std3__441_GLOBAL__N__4e7eb85f_4_k_cu_0ed6bcb1_72926ignoreE - _ZN39_INTERNAL_4e7eb85f_4_k_cu_0ed6bcb1_72924cuda3std3__45__cpo5beginE)
_ZN39_INTERNAL_4e7eb85f_4_k_cu_0ed6bcb1_72924cuda3std3__45__cpo5beginE:
	.zero		1
	.type		_ZN39_INTERNAL_4e7eb85f_4_k_cu_0ed6bcb1_72924cuda3std3__441_GLOBAL__N__4e7eb85f_4_k_cu_0ed6bcb1_72926ignoreE,@object
	.size		_ZN39_INTERNAL_4e7eb85f_4_k_cu_0ed6bcb1_72924cuda3std3__441_GLOBAL__N__4e7eb85f_4_k_cu_0ed6bcb1_72926ignoreE,(_ZN39_INTERNAL_4e7eb85f_4_k_cu_0ed6bcb1_72924cute7productE - _ZN39_INTERNAL_4e7eb85f_4_k_cu_0ed6bcb1_72924cuda3std3__441_GLOBAL__N__4e7eb85f_4_k_cu_0ed6bcb1_72926ignoreE)
_ZN39_INTERNAL_4e7eb85f_4_k_cu_0ed6bcb1_72924cuda3std3__441_GLOBAL__N__4e7eb85f_4_k_cu_0ed6bcb1_72926ignoreE:
	.zero		1
	.type		_ZN39_INTERNAL_4e7eb85f_4_k_cu_0ed6bcb1_72924cute7productE,@object
	.size		_ZN39_INTERNAL_4e7eb85f_4_k_cu_0ed6bcb1_72924cute7productE,(_ZN39_INTERNAL_4e7eb85f_4_k_cu_0ed6bcb1_72924cuda3std3__45__cpo3endE - _ZN39_INTERNAL_4e7eb85f_4_k_cu_0ed6bcb1_72924cute7productE)
_ZN39_INTERNAL_4e7eb85f_4_k_cu_0ed6bcb1_72924cute7productE:
	.zero		1
	.type		_ZN39_INTERNAL_4e7eb85f_4_k_cu_0ed6bcb1_72924cuda3std3__45__cpo3endE,@object
	.size		_ZN39_INTERNAL_4e7eb85f_4_k_cu_0ed6bcb1_72924cuda3std3__45__cpo3endE,(_ZN39_INTERNAL_4e7eb85f_4_k_cu_0ed6bcb1_72924cuda3std3__419piecewise_constructE - _ZN39_INTERNAL_4e7eb85f_4_k_cu_0ed6bcb1_72924cuda3std3__45__cpo3endE)
_ZN39_INTERNAL_4e7eb85f_4_k_cu_0ed6bcb1_72924cuda3std3__45__cpo3endE:
	.zero		1
	.type		_ZN39_INTERNAL_4e7eb85f_4_k_cu_0ed6bcb1_72924cuda3std3__419piecewise_constructE,@object
	.size		_ZN39_INTERNAL_4e7eb85f_4_k_cu_0ed6bcb1_72924cuda3std3__419piecewise_constructE,(_ZN39_INTERNAL_4e7eb85f_4_k_cu_0ed6bcb1_72924cuda3std3__45__cpo4cendE - _ZN39_INTERNAL_4e7eb85f_4_k_cu_0ed6bcb1_72924cuda3std3__419piecewise_constructE)
_ZN39_INTERNAL_4e7eb85f_4_k_cu_0ed6bcb1_72924cuda3std3__419piecewise_constructE:
	.zero		1
	.type		_ZN39_INTERNAL_4e7eb85f_4_k_cu_0ed6bcb1_72924cuda3std3__45__cpo4cendE,@object
	.size		_ZN39_INTERNAL_4e7eb85f_4_k_cu_0ed6bcb1_72924cuda3std3__45__cpo4cendE,(_ZN39_INTERNAL_4e7eb85f_4_k_cu_0ed6bcb1_72924cuda3std6ranges3__45__cpo4swapE - _ZN39_INTERNAL_4e7eb85f_4_k_cu_0ed6bcb1_72924cuda3std3__45__cpo4cendE)
_ZN39_INTERNAL_4e7eb85f_4_k_cu_0ed6bcb1_72924cuda3std3__45__cpo4cendE:
	.zero		1
	.type		_ZN39_INTERNAL_4e7eb85f_4_k_cu_0ed6bcb1_72924cuda3std6ranges3__45__cpo4swapE,@object
	.size		_ZN39_INTERNAL_4e7eb85f_4_k_cu_0ed6bcb1_72924cuda3std6ranges3__45__cpo4swapE,(.L_10 - _ZN39_INTERNAL_4e7eb85f_4_k_cu_0ed6bcb1_72924cuda3std6ranges3__45__cpo4swapE)
_ZN39_INTERNAL_4e7eb85f_4_k_cu_0ed6bcb1_72924cuda3std6ranges3__45__cpo4swapE:
	.zero		1
.L_10:


//--------------------- .nv.constant0._ZN7cutlass13device_kernelINS_4gemm6kernel13GemmUniversalIN4cute5tupleIJiiiiEEENS1_10collective13CollectiveMmaINS1_35MainloopSm100TmaUmmaWarpSpecializedILi4ELi2ELi4ENS5_IJNS4_1CILi2EEESB_NSA_ILi1EEEEEEEENS5_IJNSA_ILi64EEESF_SF_EEENS_6half_tENS5_IJlSC_lEEESH_SI_NS4_8TiledMMAINS4_8MMA_AtomIJNS4_20SM100_MMA_F16BF16_SSISH_SH_fLi64ELi64ELNS4_4UMMA5MajorE0ELSN_0ELNSM_7ScaleInE0ELSO_0EEEEEENS4_6LayoutINS5_IJSC_SC_SC_EEENS5_IJNSA_ILi0EEEST_ST_EEEEENS5_IJNS4_10UnderscoreESW_SW_EEEEENS4_23SM90_TMA_LOAD_MULTICASTENS4_14ComposedLayoutINS4_7SwizzleILi3ELi4ELi3EEENS4_18smem_ptr_flag_bitsILi16EEENSR_INS5_IJNSA_ILi8EEESF_EEENS5_IJSF_SC_EEEEEEEvNS4_8identityESZ_S19_vS1A_EENS_8epilogue10collective18CollectiveEpilogueINS1C_23Sm100TmaWarpSpecializedILi3ELi2ELi16ELb1ELb0EEEJSG_NS5_IJNSR_ISF_SC_EENSR_INSA_ILi32EEESC_EEEEESH_SI_SH_SI_NS1C_6fusion15FusionCallbacksIS1G_NS1L_17LinearCombinationISH_fSH_fLNS_15FloatRoundStyleE2EEESG_S1K_JEEENS4_5SM1004TMEM4LOAD26SM100_TMEM_LOAD_16dp256b4xENS4_13SM90_TMA_LOADENS10_INS11_ILi2ELi4ELi3EEES14_NSR_INS5_IJS15_S1I_EEENS5_IJS1I_SC_EEEEEEENS4_17SM75_U32x4_LDSM_NENS4_14SM90_TMA_STOREES20_NS4_17SM90_U32x4_STSM_NENS4_39AutoVectorizingCopyWithAssumedAlignmentILi128EEEEEEvvEEEEvNT_6ParamsE --------------------------
	.section	.nv.constant0._ZN7cutlass13device_kernelINS_4gemm6kernel13GemmUniversalIN4cute5tupleIJiiiiEEENS1_10collective13CollectiveMmaINS1_35MainloopSm100TmaUmmaWarpSpecializedILi4ELi2ELi4ENS5_IJNS4_1CILi2EEESB_NSA_ILi1EEEEEEEENS5_IJNSA_ILi64EEESF_SF_EEENS_6half_tENS5_IJlSC_lEEESH_SI_NS4_8TiledMMAINS4_8MMA_AtomIJNS4_20SM100_MMA_F16BF16_SSISH_SH_fLi64ELi64ELNS4_4UMMA5MajorE0ELSN_0ELNSM_7ScaleInE0ELSO_0EEEEEENS4_6LayoutINS5_IJSC_SC_SC_EEENS5_IJNSA_ILi0EEEST_ST_EEEEENS5_IJNS4_10UnderscoreESW_SW_EEEEENS4_23SM90_TMA_LOAD_MULTICASTENS4_14ComposedLayoutINS4_7SwizzleILi3ELi4ELi3EEENS4_18smem_ptr_flag_bitsILi16EEENSR_INS5_IJNSA_ILi8EEESF_EEENS5_IJSF_SC_EEEEEEEvNS4_8identityESZ_S19_vS1A_EENS_8epilogue10collective18CollectiveEpilogueINS1C_23Sm100TmaWarpSpecializedILi3ELi2ELi16ELb1ELb0EEEJSG_NS5_IJNSR_ISF_SC_EENSR_INSA_ILi32EEESC_EEEEESH_SI_SH_SI_NS1C_6fusion15FusionCallbacksIS1G_NS1L_17LinearCombinationISH_fSH_fLNS_15FloatRoundStyleE2EEESG_S1K_JEEENS4_5SM1004TMEM4LOAD26SM100_TMEM_LOAD_16dp256b4xENS4_13SM90_TMA_LOADENS10_INS11_ILi2ELi4ELi3EEES14_NSR_INS5_IJS15_S1I_EEENS5_IJS1I_SC_EEEEEEENS4_17SM75_U32x4_LDSM_NENS4_14SM90_TMA_STOREES20_NS4_17SM90_U32x4_STSM_NENS4_39AutoVectorizingCopyWithAssumedAlignmentILi128EEEEEEvvEEEEvNT_6ParamsE,"a",@progbits
	.sectionflags	@""
	.align	4
.nv.constant0._ZN7cutlass13device_kernelINS_4gemm6kernel13GemmUniversalIN4cute5tupleIJiiiiEEENS1_10collective13CollectiveMmaINS1_35MainloopSm100TmaUmmaWarpSpecializedILi4ELi2ELi4ENS5_IJNS4_1CILi2EEESB_NSA_ILi1EEEEEEEENS5_IJNSA_ILi64EEESF_SF_EEENS_6half_tENS5_IJlSC_lEEESH_SI_NS4_8TiledMMAINS4_8MMA_AtomIJNS4_20SM100_MMA_F16BF16_SSISH_SH_fLi64ELi64ELNS4_4UMMA5MajorE0ELSN_0ELNSM_7ScaleInE0ELSO_0EEEEEENS4_6LayoutINS5_IJSC_SC_SC_EEENS5_IJNSA_ILi0EEEST_ST_EEEEENS5_IJNS4_10UnderscoreESW_SW_EEEEENS4_23SM90_TMA_LOAD_MULTICASTENS4_14ComposedLayoutINS4_7SwizzleILi3ELi4ELi3EEENS4_18smem_ptr_flag_bitsILi16EEENSR_INS5_IJNSA_ILi8EEESF_EEENS5_IJSF_SC_EEEEEEEvNS4_8identityESZ_S19_vS1A_EENS_8epilogue10collective18CollectiveEpilogueINS1C_23Sm100TmaWarpSpecializedILi3ELi2ELi16ELb1ELb0EEEJSG_NS5_IJNSR_ISF_SC_EENSR_INSA_ILi32EEESC_EEEEESH_SI_SH_SI_NS1C_6fusion15FusionCallbacksIS1G_NS1L_17LinearCombinationISH_fSH_fLNS_15FloatRoundStyleE2EEESG_S1K_JEEENS4_5SM1004TMEM4LOAD26SM100_TMEM_LOAD_16dp256b4xENS4_13SM90_TMA_LOADENS10_INS11_ILi2ELi4ELi3EEES14_NSR_INS5_IJS15_S1I_EEENS5_IJS1I_SC_EEEEEEENS4_17SM75_U32x4_LDSM_NENS4_14SM90_TMA_STOREES20_NS4_17SM90_U32x4_STSM_NENS4_39AutoVectorizingCopyWithAssumedAlignmentILi128EEEEEEvvEEEEvNT_6ParamsE:
	.zero		2944


//--------------------- SYMBOLS --------------------------

	.type		.nv.reservedSmem.offset0,@object
	.size		.nv.reservedSmem.offset0,0x4
	.type		.nv.reservedSmem.cap,@object
	.size		.nv.reservedSmem.cap,0x4
	.type		__assertfail,@function
